	.target	sm_90a

	.elftype	@"ET_EXEC"


//--------------------- .note.nv.tkinfo           --------------------------
	.section	.note.nv.tkinfo,"",@"SHT_NOTE"
	.sectionflags	@"SHF_NOTE_NV_TKINFO"
	.tkinfo
        /*0018*/ 	.word	0x00000002
        /*0030*/ 	.string	""
        /*0030*/ 	.string	"ptxas"
        /*0030*/ 	.string	"Cuda compilation tools, release 13.0, V13.0.88"
        /*0030*/ 	.string	"Build cuda_13.0.r13.0/compiler.36424714_0"
        /*0030*/ 	.string	"-v  -suppress-debug-info  -lineinfo  -arch sm_90a "



//--------------------- .note.nv.cuinfo           --------------------------
	.section	.note.nv.cuinfo,"",@"SHT_NOTE"
	.sectionflags	@"SHF_NOTE_NV_CUINFO"
        /*0018*/ 	.short	0x0002
        /*001a*/ 	.short	0x005a
        /*001c*/ 	.short	0x0082
	.zero		2


//--------------------- .nv.info                  --------------------------
	.section	.nv.info,"",@"SHT_CUDA_INFO"
	.align	4


	//----- nvinfo : EIATTR_REGCOUNT
	.align		4
        /*0000*/ 	.byte	0x04, 0x2f
        /*0002*/ 	.short	(.L_1 - .L_0)
	.align		4
.L_0:
        /*0004*/ 	.word	index@(gluon_wgmma)
        /*0008*/ 	.word	0x0000005a


	//----- nvinfo : EIATTR_FRAME_SIZE
	.align		4
.L_1:
        /*000c*/ 	.byte	0x04, 0x11
        /*000e*/ 	.short	(.L_3 - .L_2)
	.align		4
.L_2:
        /*0010*/ 	.word	index@(gluon_wgmma)
        /*0014*/ 	.word	0x00000000


	//----- nvinfo : EIATTR_MIN_STACK_SIZE
	.align		4
.L_3:
        /*0018*/ 	.byte	0x04, 0x12
        /*001a*/ 	.short	(.L_5 - .L_4)
	.align		4
.L_4:
        /*001c*/ 	.word	index@(gluon_wgmma)
        /*0020*/ 	.word	0x00000000
.L_5:


//--------------------- .nv.compat                --------------------------
	.section	.nv.compat,"",@"SHT_CUDA_COMPAT_INFO"
	.align	4
        /*0000*/ 	.byte	0x02, 0x09, 0x01, 0x00, 0x02, 0x02, 0x04, 0x00, 0x02, 0x05, 0x05, 0x00, 0x03, 0x07, 0x01, 0x01
        /*0010*/ 	.byte	0x02, 0x03, 0x03, 0x00, 0x02, 0x06, 0x01, 0x00, 0x04, 0x0b, 0x08, 0x00, 0x00, 0x00, 0x00, 0x00
        /*0020*/ 	.byte	0x00, 0x00, 0x00, 0x00


//--------------------- .nv.info.gluon_wgmma      --------------------------
	.section	.nv.info.gluon_wgmma,"",@"SHT_CUDA_INFO"
	.sectionflags	@""
	.align	4


	//----- nvinfo : EIATTR_CUDA_API_VERSION
	.align		4
        /*0000*/ 	.byte	0x04, 0x37
        /*0002*/ 	.short	(.L_7 - .L_6)
.L_6:
        /*0004*/ 	.word	0x00000082


	//----- nvinfo : EIATTR_KPARAM_INFO
	.align		4
.L_7:
        /*0008*/ 	.byte	0x04, 0x17
        /*000a*/ 	.short	(.L_9 - .L_8)
.L_8:
        /*000c*/ 	.word	0x00000000
        /*0010*/ 	.short	0x000a
        /*0012*/ 	.short	0x0048
        /*0014*/ 	.byte	0x00, 0xf4, 0x21, 0x00


	//----- nvinfo : EIATTR_KPARAM_INFO
	.align		4
.L_9:
        /*0018*/ 	.byte	0x04, 0x17
        /*001a*/ 	.short	(.L_11 - .L_10)
.L_10:
        /*001c*/ 	.word	0x00000000
        /*0020*/ 	.short	0x0009
        /*0022*/ 	.short	0x0040
        /*0024*/ 	.byte	0x00, 0xf4, 0x21, 0x00


	//----- nvinfo : EIATTR_KPARAM_INFO
	.align		4
.L_11:
        /*0028*/ 	.byte	0x04, 0x17
        /*002a*/ 	.short	(.L_13 - .L_12)
.L_12:
        /*002c*/ 	.word	0x00000000
        /*0030*/ 	.short	0x0008
        /*0032*/ 	.short	0x0038
        /*0034*/ 	.byte	0x00, 0xf0, 0x21, 0x00


	//----- nvinfo : EIATTR_KPARAM_INFO
	.align		4
.L_13:
        /*0038*/ 	.byte	0x04, 0x17
        /*003a*/ 	.short	(.L_15 - .L_14)
.L_14:
        /*003c*/ 	.word	0x00000000
        /*0040*/ 	.short	0x0007
        /*0042*/ 	.short	0x0030
        /*0044*/ 	.byte	0x00, 0xf0, 0x21, 0x00


	//----- nvinfo : EIATTR_KPARAM_INFO
	.align		4
.L_15:
        /*0048*/ 	.byte	0x04, 0x17
        /*004a*/ 	.short	(.L_17 - .L_16)
.L_16:
        /*004c*/ 	.word	0x00000000
        /*0050*/ 	.short	0x0006
        /*0052*/ 	.short	0x0028
        /*0054*/ 	.byte	0x00, 0xf0, 0x21, 0x00


	//----- nvinfo : EIATTR_KPARAM_INFO
	.align		4
.L_17:
        /*0058*/ 	.byte	0x04, 0x17
        /*005a*/ 	.short	(.L_19 - .L_18)
.L_18:
        /*005c*/ 	.word	0x00000000
        /*0060*/ 	.short	0x0005
        /*0062*/ 	.short	0x0020
        /*0064*/ 	.byte	0x00, 0xf0, 0x11, 0x00


	//----- nvinfo : EIATTR_KPARAM_INFO
	.align		4
.L_19:
        /*0068*/ 	.byte	0x04, 0x17
        /*006a*/ 	.short	(.L_21 - .L_20)
.L_20:
        /*006c*/ 	.word	0x00000000
        /*0070*/ 	.short	0x0004
        /*0072*/ 	.short	0x001c
        /*0074*/ 	.byte	0x00, 0xf0, 0x11, 0x00


	//----- nvinfo : EIATTR_KPARAM_INFO
	.align		4
.L_21:
        /*0078*/ 	.byte	0x04, 0x17
        /*007a*/ 	.short	(.L_23 - .L_22)
.L_22:
        /*007c*/ 	.word	0x00000000
        /*0080*/ 	.short	0x0003
        /*0082*/ 	.short	0x0018
        /*0084*/ 	.byte	0x00, 0xf0, 0x11, 0x00


	//----- nvinfo : EIATTR_KPARAM_INFO
	.align		4
.L_23:
        /*0088*/ 	.byte	0x04, 0x17
        /*008a*/ 	.short	(.L_25 - .L_24)
.L_24:
        /*008c*/ 	.word	0x00000000
        /*0090*/ 	.short	0x0002
        /*0092*/ 	.short	0x0010
        /*0094*/ 	.byte	0x00, 0xf4, 0x21, 0x00


	//----- nvinfo : EIATTR_KPARAM_INFO
	.align		4
.L_25:
        /*0098*/ 	.byte	0x04, 0x17
        /*009a*/ 	.short	(.L_27 - .L_26)
.L_26:
        /*009c*/ 	.word	0x00000000
        /*00a0*/ 	.short	0x0001
        /*00a2*/ 	.short	0x0008
        /*00a4*/ 	.byte	0x00, 0xf4, 0x21, 0x00


	//----- nvinfo : EIATTR_KPARAM_INFO
	.align		4
.L_27:
        /*00a8*/ 	.byte	0x04, 0x17
        /*00aa*/ 	.short	(.L_29 - .L_28)
.L_28:
        /*00ac*/ 	.word	0x00000000
        /*00b0*/ 	.short	0x0000
        /*00b2*/ 	.short	0x0000
        /*00b4*/ 	.byte	0x00, 0xf4, 0x21, 0x00


	//----- nvinfo : EIATTR_SPARSE_MMA_MASK
	.align		4
.L_29:
        /*00b8*/ 	.byte	0x03, 0x50
        /*00ba*/ 	.short	0x0000


	//----- nvinfo : EIATTR_MAXREG_COUNT
	.align		4
        /*00bc*/ 	.byte	0x03, 0x1b
        /*00be*/ 	.short	0x00ff


	//----- nvinfo : EIATTR_NUM_BARRIERS
	.align		4
        /*00c0*/ 	.byte	0x02, 0x4c
        /*00c2*/ 	.byte	0x01
	.zero		1


	//----- nvinfo : EIATTR_MERCURY_ISA_VERSION
	.align		4
        /*00c4*/ 	.byte	0x03, 0x5f
        /*00c6*/ 	.short	0x0101


	//----- nvinfo : EIATTR_INT_WARP_WIDE_INSTR_OFFSETS
	.align		4
        /*00c8*/ 	.byte	0x04, 0x31
        /*00ca*/ 	.short	(.L_31 - .L_30)


	//   ....[0]....
.L_30:
        /*00cc*/ 	.word	0x00001300


	//   ....[1]....
        /*00d0*/ 	.word	0x00001320


	//   ....[2]....
        /*00d4*/ 	.word	0x00001330


	//   ....[3]....
        /*00d8*/ 	.word	0x00001410


	//   ....[4]....
        /*00dc*/ 	.word	0x00001920


	//   ....[5]....
        /*00e0*/ 	.word	0x00001930


	//   ....[6]....
        /*00e4*/ 	.word	0x000019a0


	//   ....[7]....
        /*00e8*/ 	.word	0x000019b0


	//   ....[8]....
        /*00ec*/ 	.word	0x00002080


	//   ....[9]....
        /*00f0*/ 	.word	0x00002090


	//----- nvinfo : EIATTR_COOP_GROUP_MASK_REGIDS
	.align		4
.L_31:
        /*00f4*/ 	.byte	0x04, 0x29
        /*00f6*/ 	.short	(.L_33 - .L_32)


	//   ....[0]....
.L_32:
        /*00f8*/ 	.word	0xffffffff


	//   ....[1]....
        /*00fc*/ 	.word	0xffffffff


	//   ....[2]....
        /*0100*/ 	.word	0xffffffff


	//----- nvinfo : EIATTR_COOP_GROUP_INSTR_OFFSETS
	.align		4
.L_33:
        /*0104*/ 	.byte	0x04, 0x28
        /*0106*/ 	.short	(.L_35 - .L_34)


	//   ....[0]....
.L_34:
        /*0108*/ 	.word	0x00000150


	//   ....[1]....
        /*010c*/ 	.word	0x00000720


	//   ....[2]....
        /*0110*/ 	.word	0x00000cd0


	//----- nvinfo : EIATTR_MBARRIER_INSTR_OFFSETS
	.align		4
.L_35:
        /*0114*/ 	.byte	0x04, 0x39
        /*0116*/ 	.short	(.L_37 - .L_36)


	//   ....[0]....
.L_36:
        /*0118*/ 	.word	0x00001490
        /*011c*/ 	.word	0x000000ff
        /*0120*/ 	.word	0x0000c000
        /*0124*/ 	.short	0x0100
        /*0126*/ 	.byte	0x10
	.zero		1


	//   ....[1]....
        /*0128*/ 	.word	0x000015e0
        /*012c*/ 	.word	0x000000ff
        /*0130*/ 	.word	0x0000c008
        /*0134*/ 	.short	0x0100
        /*0136*/ 	.byte	0x10
	.zero		1


	//   ....[2]....
        /*0138*/ 	.word	0x00001610
        /*013c*/ 	.word	0x000000ff
        /*0140*/ 	.word	0x0000c010
        /*0144*/ 	.short	0x0100
        /*0146*/ 	.byte	0x10
	.zero		1


	//   ....[3]....
        /*0148*/ 	.word	0x00001a60
        /*014c*/ 	.word	0x000000ff
        /*0150*/ 	.word	0x0000c000
        /*0154*/ 	.short	0x010a
        /*0156*/ 	.byte	0x1e
	.zero		1


	//   ....[4]....
        /*0158*/ 	.word	0x00001dc0
        /*015c*/ 	.word	0x000000ff
        /*0160*/ 	.word	0x0000c000
        /*0164*/ 	.short	0x0108
        /*0166*/ 	.byte	0x10
	.zero		1


	//   ....[5]....
        /*0168*/ 	.word	0x00001ee0
        /*016c*/ 	.word	0x000000ff
        /*0170*/ 	.word	0x0000c008
        /*0174*/ 	.short	0x0108
        /*0176*/ 	.byte	0x10
	.zero		1


	//   ....[6]....
        /*0178*/ 	.word	0x00001fc0
        /*017c*/ 	.word	0x000000ff
        /*0180*/ 	.word	0x0000c010
        /*0184*/ 	.short	0x0108
        /*0186*/ 	.byte	0x10
	.zero		1


	//   ....[7]....
        /*0188*/ 	.word	0x00002160
        /*018c*/ 	.word	0x000000ff
        /*0190*/ 	.word	0x0000c000
        /*0194*/ 	.short	0x010a
        /*0196*/ 	.byte	0x1e
	.zero		1


	//----- nvinfo : EIATTR_NUM_MBARRIERS
	.align		4
.L_37:
        /*0198*/ 	.byte	0x03, 0x38
        /*019a*/ 	.short	0x0003


	//----- nvinfo : EIATTR_EXIT_INSTR_OFFSETS
	.align		4
        /*019c*/ 	.byte	0x04, 0x1c
        /*019e*/ 	.short	(.L_39 - .L_38)


	//   ....[0]....
.L_38:
        /*01a0*/ 	.word	0x00002150


	//----- nvinfo : EIATTR_REQNTID
	.align		4
.L_39:
        /*01a4*/ 	.byte	0x04, 0x10
        /*01a6*/ 	.short	(.L_41 - .L_40)
.L_40:
        /*01a8*/ 	.word	0x00000100
        /*01ac*/ 	.word	0x00000001
        /*01b0*/ 	.word	0x00000001


	//----- nvinfo : EIATTR_CRS_STACK_SIZE
	.align		4
.L_41:
        /*01b4*/ 	.byte	0x04, 0x1e
        /*01b6*/ 	.short	(.L_43 - .L_42)
.L_42:
        /*01b8*/ 	.word	0x00000000


	//----- nvinfo : EIATTR_CBANK_PARAM_SIZE
	.align		4
.L_43:
        /*01bc*/ 	.byte	0x03, 0x19
        /*01be*/ 	.short	0x0050


	//----- nvinfo : EIATTR_PARAM_CBANK
	.align		4
        /*01c0*/ 	.byte	0x04, 0x0a
        /*01c2*/ 	.short	(.L_45 - .L_44)
	.align		4
.L_44:
        /*01c4*/ 	.word	index@(.nv.constant0.gluon_wgmma)
        /*01c8*/ 	.short	0x0210
        /*01ca*/ 	.short	0x0050


	//----- nvinfo : EIATTR_SW_WAR
	.align		4
.L_45:
        /*01cc*/ 	.byte	0x04, 0x36
        /*01ce*/ 	.short	(.L_47 - .L_46)
.L_46:
        /*01d0*/ 	.word	0x00000008
.L_47:


//--------------------- .nv.callgraph             --------------------------
	.section	.nv.callgraph,"",@"SHT_CUDA_CALLGRAPH"
	.align	4
	.sectionentsize	8
	.align		4
        /*0000*/ 	.word	0x00000000
	.align		4
        /*0004*/ 	.word	0xffffffff
	.align		4
        /*0008*/ 	.word	0x00000000
	.align		4
        /*000c*/ 	.word	0xfffffffe
	.align		4
        /*0010*/ 	.word	0x00000000
	.align		4
        /*0014*/ 	.word	0xfffffffd
	.align		4
        /*0018*/ 	.word	0x00000000
	.align		4
        /*001c*/ 	.word	0xfffffffc


//--------------------- .text.gluon_wgmma         --------------------------
	.section	.text.gluon_wgmma,"ax",@progbits
	.align	128
        .global         gluon_wgmma
        .type           gluon_wgmma,@function
        .size           gluon_wgmma,(.L_x_52 - gluon_wgmma)
        .other          gluon_wgmma,@"STO_CUDA_ENTRY STV_DEFAULT"
gluon_wgmma:
.text.gluon_wgmma:
[----:B------:R-:W-:Y:S01]  /*0000*/  LDC R1, c[0x0][0x28] ;  /* 0x00000a00ff017b82 */ /* 0x000fe20000000800 */
[----:B------:R-:W1:Y:S07]  /*0010*/  S2R R0, SR_TID.X ;  /* 0x0000000000007919 */ /* 0x000e6e0000002100 */
[----:B------:R-:W2:Y:S01]  /*0020*/  S2UR UR4, SR_CgaCtaId ;  /* 0x00000000000479c3 */ /* 0x000ea20000008800 */
[----:B------:R-:W-:Y:S01]  /*0030*/  UMOV UR16, 0x400 ;  /* 0x0000040000107882 */ /* 0x000fe20000000000 */
[----:B------:R-:W-:Y:S01]  /*0040*/  ULDC UR6, c[0x0][0xc] ;  /* 0x0000030000067ab9 */ /* 0x000fe20000000800 */
[----:B------:R-:W-:Y:S01]  /*0050*/  ULDC.64 UR22, c[0x0][0x250] ;  /* 0x0000940000167ab9 */ /* 0x000fe20000000a00 */
[----:B------:R-:W-:Y:S04]  /*0060*/  BSSY B0, `(.L_x_0) ;  /* 0x000001f000007945 */ /* 0x000fe80003800000 */
[----:B------:R-:W3:Y:S08]  /*0070*/  LDC R4, c[0x0][0x228] ;  /* 0x00008a00ff047b82 */ /* 0x000ef00000000800 */
[----:B------:R-:W4:Y:S08]  /*0080*/  LDC R14, c[0x0][0x230] ;  /* 0x00008c00ff0e7b82 */ /* 0x000f300000000800 */
[----:B------:R-:W-:Y:S01]  /*0090*/  S2UR UR27, SR_CTAID.Y ;  /* 0x00000000001b79c3 */ /* 0x000fe20000002600 */
[----:B--2---:R-:W-:-:S03]  /*00a0*/  ULEA UR16, UR4, UR16, 0x18 ;  /* 0x0000001004107291 */ /* 0x004fc6000f8ec03f */
[----:B------:R-:W-:Y:S01]  /*00b0*/  ULDC UR4, c[0x0][0x10] ;  /* 0x0000040000047ab9 */ /* 0x000fe20000000800 */
[----:B-1----:R-:W-:-:S03]  /*00c0*/  LOP3.LUT R6, R0, 0xff, RZ, 0xc0, !PT ;  /* 0x000000ff00067812 */ /* 0x002fc600078ec0ff */
[----:B------:R-:W1:Y:S01]  /*00d0*/  S2UR UR5, SR_CTAID.Z ;  /* 0x00000000000579c3 */ /* 0x000e620000002700 */
[----:B---3--:R-:W-:Y:S01]  /*00e0*/  VIADD R4, R4, 0xffffffff ;  /* 0xffffffff04047836 */ /* 0x008fe20000000000 */
[C---:B------:R-:W-:Y:S02]  /*00f0*/  ISETP.GE.U32.AND P0, PT, R6.reuse, 0x20, PT ;  /* 0x000000200600780c */ /* 0x040fe40003f06070 */
[C---:B------:R-:W-:Y:S02]  /*0100*/  ISETP.NE.U32.AND P2, PT, R6.reuse, RZ, PT ;  /* 0x000000ff0600720c */ /* 0x040fe40003f45070 */
[----:B------:R-:W-:Y:S02]  /*0110*/  LEA R12, R6, UR16, 0x2 ;  /* 0x00000010060c7c11 */ /* 0x000fe4000f8e10ff */
[----:B------:R-:W2:Y:S01]  /*0120*/  S2UR UR28, SR_CTAID.X ;  /* 0x00000000001c79c3 */ /* 0x000ea20000002500 */
[----:B----4-:R-:W-:-:S06]  /*0130*/  VIADD R13, R14, 0xffffffff ;  /* 0xffffffff0e0d7836 */ /* 0x010fcc0000000000 */
[----:B------:R3:W-:Y:S01]  /*0140*/  @!P0 STS [R12], RZ ;  /* 0x000000ff0c008388 */ /* 0x0007e20000000800 */
[----:B------:R-:W-:-:S03]  /*0150*/  NOP ;  /* 0x0000000000007918 */ /* 0x000fc60000000000 */
[----:B------:R3:W-:Y:S01]  /*0160*/  @!P2 STS [UR16+0x24], R4 ;  /* 0x00002404ff00a988 */ /* 0x0007e20008000810 */
[----:B-1----:R-:W-:-:S03]  /*0170*/  UIMAD UR4, UR5, UR4, UR27 ;  /* 0x00000004050472a4 */ /* 0x002fc6000f8e021b */
[----:B------:R3:W-:Y:S01]  /*0180*/  @!P2 STS [UR16+0x20], R13 ;  /* 0x0000200dff00a988 */ /* 0x0007e20008000810 */
[----:B--2---:R-:W-:-:S04]  /*0190*/  UIMAD UR4, UR4, UR6, UR28 ;  /* 0x00000006040472a4 */ /* 0x004fc8000f8e021c */
[----:B------:R-:W-:-:S03]  /*01a0*/  UIMAD UR5, UR4, 0x180, URZ ;  /* 0x00000180040578a4 */ /* 0x000fc6000f8e023f */
[----:B------:R-:W-:Y:S01]  /*01b0*/  UMOV UR4, URZ ;  /* 0x0000003f00047c82 */ /* 0x000fe20008000000 */
[----:B------:R-:W-:-:S04]  /*01c0*/  UIADD3 UR18, UP0, UR5, UR22, URZ ;  /* 0x0000001605127290 */ /* 0x000fc8000ff1e03f */
[----:B------:R-:W-:Y:S01]  /*01d0*/  ULEA.HI.X.SX32 UR19, UR5, UR23, 0x1, UP0 ;  /* 0x0000001705137291 */ /* 0x000fe200080f0e3f */
[----:B---3--:R-:W-:Y:S11]  /*01e0*/  @P2 BRA `(.L_x_1) ;  /* 0x0000000000182947 */ /* 0x008ff60003800000 */
[----:B------:R-:W1:Y:S01]  /*01f0*/  LDS R2, [UR16+0x8] ;  /* 0x00000810ff027984 */ /* 0x000e620008000800 */
[----:B------:R-:W2:Y:S01]  /*0200*/  LDC.64 R8, c[0x0][0x210] ;  /* 0x00008400ff087b82 */ /* 0x000ea20000000a00 */
[----:B------:R-:W-:Y:S02]  /*0210*/  IMAD.MOV.U32 R3, RZ, RZ, 0x70 ;  /* 0x00000070ff037424 */ /* 0x000fe400078e00ff */
[----:B--2---:R2:W-:Y:S03]  /*0220*/  STS.64 [UR16], R8 ;  /* 0x00000008ff007988 */ /* 0x0045e60008000a10 */
[----:B-1----:R-:W-:-:S05]  /*0230*/  LOP3.LUT R2, R2, 0x10, R3, 0xd8, !PT ;  /* 0x0000001002027812 */ /* 0x002fca00078ed803 */
[----:B------:R2:W-:Y:S02]  /*0240*/  STS [UR16+0x8], R2 ;  /* 0x00000802ff007988 */ /* 0x0005e40008000810 */
.L_x_1:
[----:B------:R-:W-:Y:S05]  /*0250*/  BSYNC B0 ;  /* 0x0000000000007941 */ /* 0x000fea0003800000 */
.L_x_0:
[----:B------:R-:W-:Y:S04]  /*0260*/  BSSY B0, `(.L_x_2) ;  /* 0x000000a000007945 */ /* 0x000fe80003800000 */
[----:B------:R-:W-:Y:S05]  /*0270*/  @P2 BRA `(.L_x_3) ;  /* 0x0000000000202947 */ /* 0x000fea0003800000 */
[----:B--2---:R-:W1:Y:S01]  /*0280*/  LDS R2, [UR16+0x34] ;  /* 0x00003410ff027984 */ /* 0x004e620008000800 */
[----:B------:R-:W-:Y:S02]  /*0290*/  IMAD.MOV.U32 R3, RZ, RZ, 0x1f000000 ;  /* 0x1f000000ff037424 */ /* 0x000fe400078e00ff */
[----:B------:R-:W-:Y:S01]  /*02a0*/  @!P2 IMAD.MOV.U32 R5, RZ, RZ, 0x7f ;  /* 0x0000007fff05a424 */ /* 0x000fe200078e00ff */
[----:B------:R-:W2:Y:S02]  /*02b0*/  @!P2 LDS R8, [UR16+0x38] ;  /* 0x00003810ff08a984 */ /* 0x000ea40008000800 */
[----:B-1----:R-:W-:Y:S02]  /*02c0*/  LOP3.LUT R2, R2, 0xff000000, R3, 0xb8, !PT ;  /* 0xff00000002027812 */ /* 0x002fe400078eb803 */
[----:B--2---:R-:W-:-:S03]  /*02d0*/  @!P2 LOP3.LUT R3, R8, 0xff, R5, 0xb8, !PT ;  /* 0x000000ff0803a812 */ /* 0x004fc600078eb805 */
[----:B------:R1:W-:Y:S04]  /*02e0*/  STS [UR16+0x34], R2 ;  /* 0x00003402ff007988 */ /* 0x0003e80008000810 */
[----:B------:R1:W-:Y:S02]  /*02f0*/  @!P2 STS [UR16+0x38], R3 ;  /* 0x00003803ff00a988 */ /* 0x0003e40008000810 */
.L_x_3:
[----:B------:R-:W-:Y:S05]  /*0300*/  BSYNC B0 ;  /* 0x0000000000007941 */ /* 0x000fea0003800000 */
.L_x_2:
[----:B------:R-:W-:Y:S04]  /*0310*/  BSSY B0, `(.L_x_4) ;  /* 0x000000e000007945 */ /* 0x000fe80003800000 */
[----:B------:R-:W-:Y:S05]  /*0320*/  @P2 BRA `(.L_x_5) ;  /* 0x0000000000302947 */ /* 0x000fea0003800000 */
[----:B-1----:R-:W1:Y:S01]  /*0330*/  LDS R3, [UR16+0x34] ;  /* 0x00003410ff037984 */ /* 0x002e620008000800 */
[----:B------:R-:W3:Y:S03]  /*0340*/  LDC.64 R10, c[0x0][0x238] ;  /* 0x00008e00ff0a7b82 */ /* 0x000ee60000000a00 */
[----:B--2---:R-:W2:Y:S01]  /*0350*/  LDS R2, [UR16+0x1c] ;  /* 0x00001c10ff027984 */ /* 0x004ea20008000800 */
[C---:B---3--:R-:W-:Y:S01]  /*0360*/  SHF.L.U64.HI R8, R10.reuse, 0x1, R11 ;  /* 0x000000010a087819 */ /* 0x048fe2000001020b */
[----:B------:R-:W-:-:S03]  /*0370*/  IMAD.SHL.U32 R5, R10, 0x2, RZ ;  /* 0x000000020a057824 */ /* 0x000fc600078e00ff */
[--C-:B------:R-:W-:Y:S02]  /*0380*/  SHF.R.U32.HI R7, RZ, 0x4, R8.reuse ;  /* 0x00000004ff077819 */ /* 0x100fe40000011608 */
[----:B------:R-:W-:-:S05]  /*0390*/  SHF.R.U64 R5, R5, 0x4, R8 ;  /* 0x0000000405057819 */ /* 0x000fca0000001208 */
[----:B------:R3:W-:Y:S01]  /*03a0*/  STS [UR16+0xc], R5 ;  /* 0x00000c05ff007988 */ /* 0x0007e20008000810 */
[----:B-1----:R-:W-:Y:S02]  /*03b0*/  LOP3.LUT R3, R3, 0x7, RZ, 0xb8, !PT ;  /* 0x0000000703037812 */ /* 0x002fe400078eb8ff */
[----:B--2---:R-:W-:-:S03]  /*03c0*/  LOP3.LUT R2, R2, 0xf, R7, 0xb8, !PT ;  /* 0x0000000f02027812 */ /* 0x004fc600078eb807 */
[----:B------:R3:W-:Y:S04]  /*03d0*/  STS [UR16+0x34], R3 ;  /* 0x00003403ff007988 */ /* 0x0007e80008000810 */
[----:B------:R3:W-:Y:S02]  /*03e0*/  STS [UR16+0x1c], R2 ;  /* 0x00001c02ff007988 */ /* 0x0007e40008000810 */
.L_x_5:
[----:B------:R-:W-:Y:S05]  /*03f0*/  BSYNC B0 ;  /* 0x0000000000007941 */ /* 0x000fea0003800000 */
.L_x_4:
[----:B------:R-:W-:Y:S04]  /*0400*/  BSSY B1, `(.L_x_6) ;  /* 0x000001a000017945 */ /* 0x000fe80003800000 */
[----:B------:R-:W-:Y:S04]  /*0410*/  BSSY B0, `(.L_x_7) ;  /* 0x0000015000007945 */ /* 0x000fe80003800000 */
[----:B------:R-:W-:Y:S05]  /*0420*/  @P2 BRA `(.L_x_8) ;  /* 0x0000000000202947 */ /* 0x000fea0003800000 */
[----:B-123--:R-:W1:Y:S02]  /*0430*/  LDS R2, [UR16+0x34] ;  /* 0x00003410ff027984 */ /* 0x00ee640008000800 */
[----:B-1----:R-:W-:-:S05]  /*0440*/  LOP3.LUT R2, R2, 0x38, RZ, 0xb8, !PT ;  /* 0x0000003802027812 */ /* 0x002fca00078eb8ff */
[----:B------:R1:W-:Y:S01]  /*0450*/  STS [UR16+0x34], R2 ;  /* 0x00003402ff007988 */ /* 0x0003e20008000810 */
[----:B------:R-:W-:Y:S05]  /*0460*/  @P2 BRA `(.L_x_9) ;  /* 0x0000000000202947 */ /* 0x000fea0003800000 */
[----:B-1----:R-:W1:Y:S01]  /*0470*/  LDS R2, [UR16+0x8] ;  /* 0x00000810ff027984 */ /* 0x002e620008000800 */
[----:B------:R-:W-:-:S05]  /*0480*/  IMAD.MOV.U32 R3, RZ, RZ, 0x780 ;  /* 0x00000780ff037424 */ /* 0x000fca00078e00ff */
[----:B-1----:R-:W-:-:S05]  /*0490*/  LOP3.LUT R2, R2, 0x300, R3, 0xd8, !PT ;  /* 0x0000030002027812 */ /* 0x002fca00078ed803 */
[----:B------:R4:W-:Y:S02]  /*04a0*/  STS [UR16+0x8], R2 ;  /* 0x00000802ff007988 */ /* 0x0009e40008000810 */
.L_x_8:
[----:B------:R-:W-:Y:S05]  /*04b0*/  @P2 BRA `(.L_x_10) ;  /* 0x0000000000282947 */ /* 0x000fea0003800000 */
[----:B-1234-:R-:W1:Y:S02]  /*04c0*/  LDS R2, [UR16+0x8] ;  /* 0x00000810ff027984 */ /* 0x01ee640008000800 */
[----:B-1----:R-:W-:-:S05]  /*04d0*/  LOP3.LUT R2, R2, 0x1800, RZ, 0xb8, !PT ;  /* 0x0000180002027812 */ /* 0x002fca00078eb8ff */
[----:B------:R2:W-:Y:S02]  /*04e0*/  STS [UR16+0x8], R2 ;  /* 0x00000802ff007988 */ /* 0x0005e40008000810 */
.L_x_9:
[----:B------:R-:W-:Y:S05]  /*04f0*/  @P2 BREAK B0 ;  /* 0x0000000000002942 */ /* 0x000fea0003800000 */
[----:B------:R-:W-:Y:S05]  /*0500*/  @P2 BRA `(.L_x_11) ;  /* 0x0000000000242947 */ /* 0x000fea0003800000 */
[----:B------:R-:W3:Y:S01]  /*0510*/  LDS R3, [UR16+0x8] ;  /* 0x00000810ff037984 */ /* 0x000ee20008000800 */
[----:B-12---:R-:W-:-:S05]  /*0520*/  IMAD.MOV.U32 R2, RZ, RZ, 0x6000 ;  /* 0x00006000ff027424 */ /* 0x006fca00078e00ff */
[----:B---3--:R-:W-:-:S04]  /*0530*/  LOP3.LUT R2, R3, 0x4000, R2, 0xd8, !PT ;  /* 0x0000400003027812 */ /* 0x008fc800078ed802 */
[----:B------:R-:W-:-:S05]  /*0540*/  LOP3.LUT R2, R2, 0x400000, RZ, 0xb8, !PT ;  /* 0x0040000002027812 */ /* 0x000fca00078eb8ff */
[----:B------:R5:W-:Y:S02]  /*0550*/  STS [UR16+0x8], R2 ;  /* 0x00000802ff007988 */ /* 0x000be40008000810 */
.L_x_10:
[----:B------:R-:W-:Y:S05]  /*0560*/  BSYNC B0 ;  /* 0x0000000000007941 */ /* 0x000fea0003800000 */
.L_x_7:
[----:B-12345:R-:W1:Y:S02]  /*0570*/  @!P2 LDS R2, [UR16+0x8] ;  /* 0x00000810ff02a984 */ /* 0x03ee640008000800 */
[----:B-1----:R-:W-:-:S05]  /*0580*/  @!P2 LOP3.LUT R2, R2, 0x8000, RZ, 0xb8, !PT ;  /* 0x000080000202a812 */ /* 0x002fca00078eb8ff */
[----:B------:R3:W-:Y:S02]  /*0590*/  @!P2 STS [UR16+0x8], R2 ;  /* 0x00000802ff00a988 */ /* 0x0007e40008000810 */
.L_x_11:
[----:B------:R-:W-:Y:S05]  /*05a0*/  BSYNC B1 ;  /* 0x0000000000017941 */ /* 0x000fea0003800000 */
.L_x_6:
[----:B------:R-:W-:Y:S05]  /*05b0*/  WARPSYNC.ALL ;  /* 0x0000000000007948 */ /* 0x000fea0003800000 */
[----:B------:R-:W4:Y:S02]  /*05c0*/  LDC R5, c[0x0][0x22c] ;  /* 0x00008b00ff057b82 */ /* 0x000f240000000800 */
[----:B----4-:R-:W-:Y:S01]  /*05d0*/  VIADD R5, R5, 0xffffffff ;  /* 0xffffffff05057836 */ /* 0x010fe20000000000 */
[----:B------:R-:W-:Y:S06]  /*05e0*/  @P0 BRA `(.L_x_12) ;  /* 0x0000000000280947 */ /* 0x000fec0003800000 */
[----:B-123--:R-:W1:Y:S01]  /*05f0*/  S2R R2, SR_LANEID ;  /* 0x0000000000027919 */ /* 0x00ee620000000000 */
[----:B------:R-:W-:Y:S05]  /*0600*/  WARPSYNC.ALL ;  /* 0x0000000000007948 */ /* 0x000fea0003800000 */
[----:B-1----:R-:W-:-:S05]  /*0610*/  IMAD.SHL.U32 R7, R2, 0x4, RZ ;  /* 0x0000000402077824 */ /* 0x002fca00078e00ff */
[----:B------:R-:W1:Y:S01]  /*0620*/  LDS R9, [R7+UR16] ;  /* 0x0000001007097984 */ /* 0x000e620008000800 */
[----:B------:R-:W-:-:S05]  /*0630*/  IADD3 R2, P1, R7, UR18, RZ ;  /* 0x0000001207027c10 */ /* 0x000fca000ff3e0ff */
[----:B------:R-:W-:-:S05]  /*0640*/  IMAD.X R3, RZ, RZ, UR19, P1 ;  /* 0x00000013ff037e24 */ /* 0x000fca00088e06ff */
[----:B-1----:R4:W5:Y:S01]  /*0650*/  ATOMG.E.EXCH.STRONG.GPU PT, RZ, [R2], R9 ;  /* 0x0000000902ff73a8 */ /* 0x00296200041ee100 */
[----:B------:R-:W-:-:S04]  /*0660*/  DEPBAR {5,4,3,2,1,0} ;  /* 0x0000003f0000791a */ /* 0x000fc80000000000 */
[----:B------:R4:W-:Y:S01]  /*0670*/  UTMACCTL.IV [UR18] ;  /* 0x00000000120079b9 */ /* 0x0009e20008000000 */
[----:B------:R-:W-:Y:S01]  /*0680*/  NOP ;  /* 0x0000000000007918 */ /* 0x000fe20000000000 */
.L_x_12:
[----:B------:R-:W-:Y:S05]  /*0690*/  @P0 BRA `(.L_x_13) ;  /* 0x00000000000c0947 */ /* 0x000fea0003800000 */
[----:B------:R0:W-:Y:S01]  /*06a0*/  UTMACMDFLUSH ;  /* 0x00000000000079b7 */ /* 0x0001e20000000000 */
[----:B------:R-:W-:Y:S05]  /*06b0*/  @P0 BRA `(.L_x_13) ;  /* 0x0000000000040947 */ /* 0x000fea0003800000 */
[----:B------:R-:W-:-:S04]  /*06c0*/  DEPBAR.LE SB0, 0x0 ;  /* 0x000080000000791a */ /* 0x000fc80000000000 */
.L_x_13:
[----:B------:R-:W-:Y:S05]  /*06d0*/  WARPSYNC.ALL ;  /* 0x0000000000007948 */ /* 0x000fea0003800000 */
[----:B-----5:R-:W-:Y:S06]  /*06e0*/  BAR.SYNC.DEFER_BLOCKING 0x0 ;  /* 0x0000000000007b1d */ /* 0x020fec0000010000 */
[----:B------:R-:W-:Y:S02]  /*06f0*/  BSSY B1, `(.L_x_14) ;  /* 0x000000b000017945 */ /* 0x000fe40003800000 */
[----:B------:R-:W-:Y:S06]  /*0700*/  BAR.SYNC.DEFER_BLOCKING 0x0 ;  /* 0x0000000000007b1d */ /* 0x000fec0000010000 */
[----:B------:R5:W-:Y:S01]  /*0710*/  @!P0 STS [R12], RZ ;  /* 0x000000ff0c008388 */ /* 0x000be20000000800 */
[----:B------:R-:W-:Y:S01]  /*0720*/  NOP ;  /* 0x0000000000007918 */ /* 0x000fe20000000000 */
[----:B------:R-:W-:Y:S05]  /*0730*/  @P2 BRA `(.L_x_15) ;  /* 0x0000000000182947 */ /* 0x000fea0003800000 */
[----:B-1234-:R-:W1:Y:S01]  /*0740*/  LDS R2, [UR16+0x8] ;  /* 0x00000810ff027984 */ /* 0x01ee620008000800 */
[----:B------:R-:W2:Y:S01]  /*0750*/  LDC.64 R8, c[0x0][0x218] ;  /* 0x00008600ff087b82 */ /* 0x000ea20000000a00 */
[----:B------:R-:W-:Y:S02]  /*0760*/  IMAD.MOV.U32 R3, RZ, RZ, 0x70 ;  /* 0x00000070ff037424 */ /* 0x000fe400078e00ff */
[----:B--2---:R2:W-:Y:S03]  /*0770*/  STS.64 [UR16], R8 ;  /* 0x00000008ff007988 */ /* 0x0045e60008000a10 */
[----:B-1----:R-:W-:-:S05]  /*0780*/  LOP3.LUT R2, R2, 0x10, R3, 0xd8, !PT ;  /* 0x0000001002027812 */ /* 0x002fca00078ed803 */
[----:B------:R2:W-:Y:S02]  /*0790*/  STS [UR16+0x8], R2 ;  /* 0x00000802ff007988 */ /* 0x0005e40008000810 */
.L_x_15:
[----:B----4-:R-:W-:Y:S05]  /*07a0*/  BSYNC B1 ;  /* 0x0000000000017941 */ /* 0x010fea0003800000 */
.L_x_14:
[----:B------:R-:W-:Y:S04]  /*07b0*/  BSSY B1, `(.L_x_16) ;  /* 0x000000a000017945 */ /* 0x000fe80003800000 */
[----:B------:R-:W-:Y:S05]  /*07c0*/  @P2 BRA `(.L_x_17) ;  /* 0x0000000000202947 */ /* 0x000fea0003800000 */
[----:B-123--:R-:W1:Y:S01]  /*07d0*/  LDS R2, [UR16+0x34] ;  /* 0x00003410ff027984 */ /* 0x00ee620008000800 */
[----:B------:R-:W-:Y:S02]  /*07e0*/  IMAD.MOV.U32 R3, RZ, RZ, 0x3f000000 ;  /* 0x3f000000ff037424 */ /* 0x000fe400078e00ff */
[----:B------:R-:W-:Y:S01]  /*07f0*/  @!P2 IMAD.MOV.U32 R7, RZ, RZ, 0x1f ;  /* 0x0000001fff07a424 */ /* 0x000fe200078e00ff */
[----:B------:R-:W2:Y:S02]  /*0800*/  @!P2 LDS R8, [UR16+0x38] ;  /* 0x00003810ff08a984 */ /* 0x000ea40008000800 */
[----:B-1----:R-:W-:Y:S02]  /*0810*/  LOP3.LUT R2, R2, 0xff000000, R3, 0xb8, !PT ;  /* 0xff00000002027812 */ /* 0x002fe400078eb803 */
[----:B--2---:R-:W-:-:S03]  /*0820*/  @!P2 LOP3.LUT R3, R8, 0xff, R7, 0xb8, !PT ;  /* 0x000000ff0803a812 */ /* 0x004fc600078eb807 */
[----:B------:R4:W-:Y:S04]  /*0830*/  STS [UR16+0x34], R2 ;  /* 0x00003402ff007988 */ /* 0x0009e80008000810 */
[----:B------:R4:W-:Y:S02]  /*0840*/  @!P2 STS [UR16+0x38], R3 ;  /* 0x00003803ff00a988 */ /* 0x0009e40008000810 */
.L_x_17:
[----:B------:R-:W-:Y:S05]  /*0850*/  BSYNC B1 ;  /* 0x0000000000017941 */ /* 0x000fea0003800000 */
.L_x_16:
[----:B------:R-:W-:Y:S04]  /*0860*/  BSSY B1, `(.L_x_18) ;  /* 0x0000004000017945 */ /* 0x000fe80003800000 */
[----:B------:R-:W-:Y:S05]  /*0870*/  @P2 BRA `(.L_x_19) ;  /* 0x0000000000082947 */ /* 0x000fea0003800000 */
[----:B------:R1:W-:Y:S04]  /*0880*/  STS [UR16+0x24], R13 ;  /* 0x0000240dff007988 */ /* 0x0003e80008000810 */
[----:B------:R1:W-:Y:S02]  /*0890*/  STS [UR16+0x20], R5 ;  /* 0x00002005ff007988 */ /* 0x0003e40008000810 */
.L_x_19:
[----:B------:R-:W-:Y:S05]  /*08a0*/  BSYNC B1 ;  /* 0x0000000000017941 */ /* 0x000fea0003800000 */
.L_x_18:
[----:B------:R-:W-:Y:S04]  /*08b0*/  BSSY B1, `(.L_x_20) ;  /* 0x000000e000017945 */ /* 0x000fe80003800000 */
[----:B------:R-:W-:Y:S05]  /*08c0*/  @P2 BRA `(.L_x_21) ;  /* 0x0000000000302947 */ /* 0x000fea0003800000 */
[----:B----4-:R-:W4:Y:S01]  /*08d0*/  LDS R3, [UR16+0x34] ;  /* 0x00003410ff037984 */ /* 0x010f220008000800 */
[----:B------:R-:W4:Y:S03]  /*08e0*/  LDC.64 R10, c[0x0][0x240] ;  /* 0x00009000ff0a7b82 */ /* 0x000f260000000a00 */
[----:B-123--:R-:W1:Y:S01]  /*08f0*/  LDS R2, [UR16+0x1c] ;  /* 0x00001c10ff027984 */ /* 0x00ee620008000800 */
[C---:B----4-:R-:W-:Y:S01]  /*0900*/  SHF.L.U64.HI R8, R10.reuse, 0x1, R11 ;  /* 0x000000010a087819 */ /* 0x050fe2000001020b */
[----:B------:R-:W-:-:S03]  /*0910*/  IMAD.SHL.U32 R7, R10, 0x2, RZ ;  /* 0x000000020a077824 */ /* 0x000fc600078e00ff */
[--C-:B------:R-:W-:Y:S02]  /*0920*/  SHF.R.U32.HI R9, RZ, 0x4, R8.reuse ;  /* 0x00000004ff097819 */ /* 0x100fe40000011608 */
[----:B------:R-:W-:-:S05]  /*0930*/  SHF.R.U64 R7, R7, 0x4, R8 ;  /* 0x0000000407077819 */ /* 0x000fca0000001208 */
[----:B------:R2:W-:Y:S01]  /*0940*/  STS [UR16+0xc], R7 ;  /* 0x00000c07ff007988 */ /* 0x0005e20008000810 */
[----:B------:R-:W-:Y:S02]  /*0950*/  LOP3.LUT R3, R3, 0x7, RZ, 0xb8, !PT ;  /* 0x0000000703037812 */ /* 0x000fe400078eb8ff */
[----:B-1----:R-:W-:-:S03]  /*0960*/  LOP3.LUT R2, R2, 0xf, R9, 0xb8, !PT ;  /* 0x0000000f02027812 */ /* 0x002fc600078eb809 */
[----:B------:R2:W-:Y:S04]  /*0970*/  STS [UR16+0x34], R3 ;  /* 0x00003403ff007988 */ /* 0x0005e80008000810 */
[----:B------:R2:W-:Y:S02]  /*0980*/  STS [UR16+0x1c], R2 ;  /* 0x00001c02ff007988 */ /* 0x0005e40008000810 */
.L_x_21:
[----:B------:R-:W-:Y:S05]  /*0990*/  BSYNC B1 ;  /* 0x0000000000017941 */ /* 0x000fea0003800000 */
.L_x_20:
[----:B------:R-:W-:Y:S04]  /*09a0*/  BSSY B2, `(.L_x_22) ;  /* 0x000001a000027945 */ /* 0x000fe80003800000 */
[----:B------:R-:W-:Y:S04]  /*09b0*/  BSSY B1, `(.L_x_23) ;  /* 0x0000015000017945 */ /* 0x000fe80003800000 */
[----:B------:R-:W-:Y:S05]  /*09c0*/  @P2 BRA `(.L_x_24) ;  /* 0x0000000000202947 */ /* 0x000fea0003800000 */
[----:B-1234-:R-:W1:Y:S02]  /*09d0*/  LDS R2, [UR16+0x34] ;  /* 0x00003410ff027984 */ /* 0x01ee640008000800 */
[----:B-1----:R-:W-:-:S05]  /*09e0*/  LOP3.LUT R2, R2, 0x38, RZ, 0xb8, !PT ;  /* 0x0000003802027812 */ /* 0x002fca00078eb8ff */
[----:B------:R1:W-:Y:S01]  /*09f0*/  STS [UR16+0x34], R2 ;  /* 0x00003402ff007988 */ /* 0x0003e20008000810 */
[----:B------:R-:W-:Y:S05]  /*0a00*/  @P2 BRA `(.L_x_25) ;  /* 0x0000000000202947 */ /* 0x000fea0003800000 */
[----:B-1----:R-:W1:Y:S01]  /*0a10*/  LDS R2, [UR16+0x8] ;  /* 0x00000810ff027984 */ /* 0x002e620008000800 */
[----:B------:R-:W-:-:S05]  /*0a20*/  IMAD.MOV.U32 R3, RZ, RZ, 0x780 ;  /* 0x00000780ff037424 */ /* 0x000fca00078e00ff */
[----:B-1----:R-:W-:-:S05]  /*0a30*/  LOP3.LUT R2, R2, 0x300, R3, 0xd8, !PT ;  /* 0x0000030002027812 */ /* 0x002fca00078ed803 */
[----:B------:R1:W-:Y:S02]  /*0a40*/  STS [UR16+0x8], R2 ;  /* 0x00000802ff007988 */ /* 0x0003e40008000810 */
.L_x_24:
[----:B------:R-:W-:Y:S05]  /*0a50*/  @P2 BRA `(.L_x_26) ;  /* 0x0000000000282947 */ /* 0x000fea0003800000 */
[----:B-1234-:R-:W1:Y:S02]  /*0a60*/  LDS R2, [UR16+0x8] ;  /* 0x00000810ff027984 */ /* 0x01ee640008000800 */
[----:B-1----:R-:W-:-:S05]  /*0a70*/  LOP3.LUT R2, R2, 0x1800, RZ, 0xb8, !PT ;  /* 0x0000180002027812 */ /* 0x002fca00078eb8ff */
[----:B------:R2:W-:Y:S02]  /*0a80*/  STS [UR16+0x8], R2 ;  /* 0x00000802ff007988 */ /* 0x0005e40008000810 */
.L_x_25:
[----:B------:R-:W-:Y:S05]  /*0a90*/  @P2 BREAK B1 ;  /* 0x0000000000012942 */ /* 0x000fea0003800000 */
[----:B------:R-:W-:Y:S05]  /*0aa0*/  @P2 BRA `(.L_x_27) ;  /* 0x0000000000242947 */ /* 0x000fea0003800000 */
[----:B-12---:R-:W1:Y:S01]  /*0ab0*/  LDS R2, [UR16+0x8] ;  /* 0x00000810ff027984 */ /* 0x006e620008000800 */
[----:B------:R-:W-:-:S05]  /*0ac0*/  IMAD.MOV.U32 R3, RZ, RZ, 0x6000 ;  /* 0x00006000ff037424 */ /* 0x000fca00078e00ff */
[----:B-1----:R-:W-:-:S04]  /*0ad0*/  LOP3.LUT R2, R2, 0x6000, R3, 0xd8, !PT ;  /* 0x0000600002027812 */ /* 0x002fc800078ed803 */
[----:B------:R-:W-:-:S05]  /*0ae0*/  LOP3.LUT R2, R2, 0x400000, RZ, 0xb8, !PT ;  /* 0x0040000002027812 */ /* 0x000fca00078eb8ff */
[----:B------:R1:W-:Y:S02]  /*0af0*/  STS [UR16+0x8], R2 ;  /* 0x00000802ff007988 */ /* 0x0003e40008000810 */
.L_x_26:
[----:B------:R-:W-:Y:S05]  /*0b00*/  BSYNC B1 ;  /* 0x0000000000017941 */ /* 0x000fea0003800000 */
.L_x_23:
[----:B-1234-:R-:W1:Y:S02]  /*0b10*/  @!P2 LDS R2, [UR16+0x8] ;  /* 0x00000810ff02a984 */ /* 0x01ee640008000800 */
[----:B-1----:R-:W-:-:S05]  /*0b20*/  @!P2 LOP3.LUT R2, R2, 0x8000, RZ, 0xb8, !PT ;  /* 0x000080000202a812 */ /* 0x002fca00078eb8ff */
[----:B------:R3:W-:Y:S02]  /*0b30*/  @!P2 STS [UR16+0x8], R2 ;  /* 0x00000802ff00a988 */ /* 0x0007e40008000810 */
.L_x_27:
[----:B------:R-:W-:Y:S05]  /*0b40*/  BSYNC B2 ;  /* 0x0000000000027941 */ /* 0x000fea0003800000 */
.L_x_22:
[----:B------:R-:W-:Y:S05]  /*0b50*/  WARPSYNC.ALL ;  /* 0x0000000000007948 */ /* 0x000fea0003800000 */
[----:B------:R-:W-:-:S04]  /*0b60*/  UIADD3 UR21, UR5, 0x80, URZ ;  /* 0x0000008005157890 */ /* 0x000fc8000fffe03f */
[----:B------:R-:W-:-:S04]  /*0b70*/  UIADD3 UR20, UP0, UR21, UR22, URZ ;  /* 0x0000001615147290 */ /* 0x000fc8000ff1e03f */
[----:B------:R-:W-:Y:S01]  /*0b80*/  ULEA.HI.X.SX32 UR21, UR21, UR23, 0x1, UP0 ;  /* 0x0000001715157291 */ /* 0x000fe200080f0e3f */
[----:B------:R-:W-:Y:S11]  /*0b90*/  @P0 BRA `(.L_x_28) ;  /* 0x0000000000280947 */ /* 0x000ff60003800000 */
[----:B-123--:R-:W1:Y:S01]  /*0ba0*/  S2R R2, SR_LANEID ;  /* 0x0000000000027919 */ /* 0x00ee620000000000 */
[----:B------:R-:W-:Y:S05]  /*0bb0*/  WARPSYNC.ALL ;  /* 0x0000000000007948 */ /* 0x000fea0003800000 */
[----:B-1----:R-:W-:-:S05]  /*0bc0*/  IMAD.SHL.U32 R8, R2, 0x4, RZ ;  /* 0x0000000402087824 */ /* 0x002fca00078e00ff */
[----:B------:R-:W1:Y:S01]  /*0bd0*/  LDS R7, [R8+UR16] ;  /* 0x0000001008077984 */ /* 0x000e620008000800 */
[----:B------:R-:W-:-:S05]  /*0be0*/  IADD3 R2, P1, R8, UR20, RZ ;  /* 0x0000001408027c10 */ /* 0x000fca000ff3e0ff */
[----:B------:R-:W-:-:S05]  /*0bf0*/  IMAD.X R3, RZ, RZ, UR21, P1 ;  /* 0x00000015ff037e24 */ /* 0x000fca00088e06ff */
[----:B-1----:R4:W2:Y:S01]  /*0c00*/  ATOMG.E.EXCH.STRONG.GPU PT, RZ, [R2], R7 ;  /* 0x0000000702ff73a8 */ /* 0x0028a200041ee100 */
[----:B------:R-:W-:-:S04]  /*0c10*/  DEPBAR {5,4,3,2,1,0} ;  /* 0x0000003f0000791a */ /* 0x000fc80000000000 */
[----:B------:R4:W-:Y:S01]  /*0c20*/  UTMACCTL.IV [UR20] ;  /* 0x00000000140079b9 */ /* 0x0009e20008000000 */
[----:B------:R-:W-:Y:S01]  /*0c30*/  NOP ;  /* 0x0000000000007918 */ /* 0x000fe20000000000 */
.L_x_28:
[----:B------:R-:W-:Y:S05]  /*0c40*/  @P0 BRA `(.L_x_29) ;  /* 0x00000000000c0947 */ /* 0x000fea0003800000 */
[----:B------:R0:W-:Y:S01]  /*0c50*/  UTMACMDFLUSH ;  /* 0x00000000000079b7 */ /* 0x0001e20000000000 */
[----:B------:R-:W-:Y:S05]  /*0c60*/  @P0 BRA `(.L_x_29) ;  /* 0x0000000000040947 */ /* 0x000fea0003800000 */
[----:B------:R-:W-:-:S04]  /*0c70*/  DEPBAR.LE SB0, 0x0 ;  /* 0x000080000000791a */ /* 0x000fc80000000000 */
.L_x_29:
[----:B------:R-:W-:Y:S05]  /*0c80*/  WARPSYNC.ALL ;  /* 0x0000000000007948 */ /* 0x000fea0003800000 */
[----:B--2---:R-:W-:Y:S06]  /*0c90*/  BAR.SYNC.DEFER_BLOCKING 0x0 ;  /* 0x0000000000007b1d */ /* 0x004fec0000010000 */
[----:B------:R-:W-:Y:S02]  /*0ca0*/  BSSY B2, `(.L_x_30) ;  /* 0x000000b000027945 */ /* 0x000fe40003800000 */
[----:B------:R-:W-:Y:S06]  /*0cb0*/  BAR.SYNC.DEFER_BLOCKING 0x0 ;  /* 0x0000000000007b1d */ /* 0x000fec0000010000 */
[----:B------:R2:W-:Y:S01]  /*0cc0*/  @!P0 STS [R12], RZ ;  /* 0x000000ff0c008388 */ /* 0x0005e20000000800 */
[----:B------:R-:W-:Y:S01]  /*0cd0*/  NOP ;  /* 0x0000000000007918 */ /* 0x000fe20000000000 */
[----:B------:R-:W-:Y:S05]  /*0ce0*/  @P2 BRA `(.L_x_31) ;  /* 0x0000000000182947 */ /* 0x000fea0003800000 */
[----:B-1-34-:R-:W1:Y:S01]  /*0cf0*/  LDS R2, [UR16+0x8] ;  /* 0x00000810ff027984 */ /* 0x01ae620008000800 */
[----:B------:R-:W3:Y:S01]  /*0d00*/  LDC.64 R8, c[0x0][0x220] ;  /* 0x00008800ff087b82 */ /* 0x000ee20000000a00 */
[----:B------:R-:W-:Y:S02]  /*0d10*/  IMAD.MOV.U32 R3, RZ, RZ, 0x70 ;  /* 0x00000070ff037424 */ /* 0x000fe400078e00ff */
[----:B---3--:R3:W-:Y:S03]  /*0d20*/  STS.64 [UR16], R8 ;  /* 0x00000008ff007988 */ /* 0x0087e60008000a10 */
[----:B-1----:R-:W-:-:S05]  /*0d30*/  LOP3.LUT R2, R2, 0x10, R3, 0xd8, !PT ;  /* 0x0000001002027812 */ /* 0x002fca00078ed803 */
[----:B------:R3:W-:Y:S02]  /*0d40*/  STS [UR16+0x8], R2 ;  /* 0x00000802ff007988 */ /* 0x0007e40008000810 */
.L_x_31:
[----:B----4-:R-:W-:Y:S05]  /*0d50*/  BSYNC B2 ;  /* 0x0000000000027941 */ /* 0x010fea0003800000 */
.L_x_30:
[----:B------:R-:W-:Y:S04]  /*0d60*/  BSSY B3, `(.L_x_32) ;  /* 0x0000011000037945 */ /* 0x000fe80003800000 */
[----:B------:R-:W-:Y:S04]  /*0d70*/  BSSY B2, `(.L_x_33) ;  /* 0x000000e000027945 */ /* 0x000fe80003800000 */
[----:B------:R-:W-:Y:S05]  /*0d80*/  @P2 BRA `(.L_x_34) ;  /* 0x0000000000242947 */ /* 0x000fea0003800000 */
[----:B-1-3--:R-:W1:Y:S01]  /*0d90*/  LDS R2, [UR16+0x34] ;  /* 0x00003410ff027984 */ /* 0x00ae620008000800 */
[----:B------:R-:W-:-:S05]  /*0da0*/  IMAD.MOV.U32 R3, RZ, RZ, 0x3f000000 ;  /* 0x3f000000ff037424 */ /* 0x000fca00078e00ff */
[----:B-1----:R-:W-:-:S05]  /*0db0*/  LOP3.LUT R2, R2, 0xff000000, R3, 0xb8, !PT ;  /* 0xff00000002027812 */ /* 0x002fca00078eb803 */
[----:B------:R1:W-:Y:S01]  /*0dc0*/  STS [UR16+0x34], R2 ;  /* 0x00003402ff007988 */ /* 0x0003e20008000810 */
[----:B------:R-:W-:Y:S05]  /*0dd0*/  @P2 BRA `(.L_x_35) ;  /* 0x00000000001c2947 */ /* 0x000fea0003800000 */
[----:B-1----:R-:W1:Y:S01]  /*0de0*/  LDS R2, [UR16+0x38] ;  /* 0x00003810ff027984 */ /* 0x002e620008000800 */
[----:B------:R-:W-:-:S05]  /*0df0*/  IMAD.MOV.U32 R3, RZ, RZ, 0x7f ;  /* 0x0000007fff037424 */ /* 0x000fca00078e00ff */
[----:B-1----:R-:W-:-:S05]  /*0e00*/  LOP3.LUT R2, R2, 0xff, R3, 0xb8, !PT ;  /* 0x000000ff02027812 */ /* 0x002fca00078eb803 */
[----:B------:R4:W-:Y:S02]  /*0e10*/  STS [UR16+0x38], R2 ;  /* 0x00003802ff007988 */ /* 0x0009e40008000810 */
.L_x_34:
[----:B------:R-:W-:Y:S05]  /*0e20*/  @P2 BREAK B2 ;  /* 0x0000000000022942 */ /* 0x000fea0003800000 */
[----:B------:R-:W-:Y:S05]  /*0e30*/  @P2 BRA `(.L_x_36) ;  /* 0x00000000000c2947 */ /* 0x000fea0003800000 */
[----:B------:R1:W-:Y:S02]  /*0e40*/  STS [UR16+0x20], R5 ;  /* 0x00002005ff007988 */ /* 0x0003e40008000810 */
.L_x_35:
[----:B------:R-:W-:Y:S05]  /*0e50*/  BSYNC B2 ;  /* 0x0000000000027941 */ /* 0x000fea0003800000 */
.L_x_33:
[----:B------:R1:W-:Y:S02]  /*0e60*/  @!P2 STS [UR16+0x24], R4 ;  /* 0x00002404ff00a988 */ /* 0x0003e40008000810 */
.L_x_36:
[----:B------:R-:W-:Y:S05]  /*0e70*/  BSYNC B3 ;  /* 0x0000000000037941 */ /* 0x000fea0003800000 */
.L_x_32:
[----:B------:R-:W-:Y:S05]  /*0e80*/  WARPSYNC.ALL ;  /* 0x0000000000007948 */ /* 0x000fea0003800000 */
[----:B------:R-:W-:Y:S04]  /*0e90*/  BSSY B3, `(.L_x_37) ;  /* 0x000000e000037945 */ /* 0x000fe80003800000 */
[----:B------:R-:W-:Y:S05]  /*0ea0*/  @P2 BRA `(.L_x_38) ;  /* 0x0000000000302947 */ /* 0x000fea0003800000 */
[----:B------:R-:W5:Y:S01]  /*0eb0*/  LDS R3, [UR16+0x34] ;  /* 0x00003410ff037984 */ /* 0x000f620008000800 */
[----:B-1----:R-:W1:Y:S03]  /*0ec0*/  LDC.64 R4, c[0x0][0x248] ;  /* 0x00009200ff047b82 */ /* 0x002e660000000a00 */
[----:B---34-:R-:W3:Y:S01]  /*0ed0*/  LDS R2, [UR16+0x1c] ;  /* 0x00001c10ff027984 */ /* 0x018ee20008000800 */
[C---:B-1----:R-:W-:Y:S01]  /*0ee0*/  SHF.L.U64.HI R5, R4.reuse, 0x1, R5 ;  /* 0x0000000104057819 */ /* 0x042fe20000010205 */
[----:B------:R-:W-:-:S03]  /*0ef0*/  IMAD.SHL.U32 R4, R4, 0x2, RZ ;  /* 0x0000000204047824 */ /* 0x000fc600078e00ff */
[--C-:B------:R-:W-:Y:S02]  /*0f00*/  SHF.R.U32.HI R7, RZ, 0x4, R5.reuse ;  /* 0x00000004ff077819 */ /* 0x100fe40000011605 */
[----:B------:R-:W-:-:S05]  /*0f10*/  SHF.R.U64 R4, R4, 0x4, R5 ;  /* 0x0000000404047819 */ /* 0x000fca0000001205 */
[----:B------:R1:W-:Y:S01]  /*0f20*/  STS [UR16+0xc], R4 ;  /* 0x00000c04ff007988 */ /* 0x0003e20008000810 */
[----:B-----5:R-:W-:Y:S02]  /*0f30*/  LOP3.LUT R3, R3, 0x7, RZ, 0xb8, !PT ;  /* 0x0000000703037812 */ /* 0x020fe400078eb8ff */
[----:B---3--:R-:W-:-:S03]  /*0f40*/  LOP3.LUT R2, R2, 0xf, R7, 0xb8, !PT ;  /* 0x0000000f02027812 */ /* 0x008fc600078eb807 */
[----:B------:R1:W-:Y:S04]  /*0f50*/  STS [UR16+0x34], R3 ;  /* 0x00003403ff007988 */ /* 0x0003e80008000810 */
[----:B------:R1:W-:Y:S02]  /*0f60*/  STS [UR16+0x1c], R2 ;  /* 0x00001c02ff007988 */ /* 0x0003e40008000810 */
.L_x_38:
[----:B------:R-:W-:Y:S05]  /*0f70*/  BSYNC B3 ;  /* 0x0000000000037941 */ /* 0x000fea0003800000 */
.L_x_37:
[----:B------:R-:W-:Y:S04]  /*0f80*/  BSSY B3, `(.L_x_39) ;  /* 0x000001a000037945 */ /* 0x000fe80003800000 */
[----:B------:R-:W-:Y:S04]  /*0f90*/  BSSY B4, `(.L_x_40) ;  /* 0x0000015000047945 */ /* 0x000fe80003800000 */
[----:B------:R-:W-:Y:S05]  /*0fa0*/  @P2 BRA `(.L_x_41) ;  /* 0x0000000000202947 */ /* 0x000fea0003800000 */
[----:B-1-34-:R-:W1:Y:S02]  /*0fb0*/  LDS R2, [UR16+0x34] ;  /* 0x00003410ff027984 */ /* 0x01ae640008000800 */
[----:B-1----:R-:W-:-:S05]  /*0fc0*/  LOP3.LUT R2, R2, 0x38, RZ, 0xb8, !PT ;  /* 0x0000003802027812 */ /* 0x002fca00078eb8ff */
[----:B------:R1:W-:Y:S01]  /*0fd0*/  STS [UR16+0x34], R2 ;  /* 0x00003402ff007988 */ /* 0x0003e20008000810 */
[----:B------:R-:W-:Y:S05]  /*0fe0*/  @P2 BRA `(.L_x_42) ;  /* 0x0000000000202947 */ /* 0x000fea0003800000 */
[----:B-1----:R-:W1:Y:S01]  /*0ff0*/  LDS R2, [UR16+0x8] ;  /* 0x00000810ff027984 */ /* 0x002e620008000800 */
[----:B------:R-:W-:-:S05]  /*1000*/  IMAD.MOV.U32 R3, RZ, RZ, 0x780 ;  /* 0x00000780ff037424 */ /* 0x000fca00078e00ff */
[----:B-1----:R-:W-:-:S05]  /*1010*/  LOP3.LUT R2, R2, 0x300, R3, 0xd8, !PT ;  /* 0x0000030002027812 */ /* 0x002fca00078ed803 */
[----:B------:R1:W-:Y:S02]  /*1020*/  STS [UR16+0x8], R2 ;  /* 0x00000802ff007988 */ /* 0x0003e40008000810 */
.L_x_41:
[----:B------:R-:W-:Y:S05]  /*1030*/  @P2 BRA `(.L_x_43) ;  /* 0x0000000000282947 */ /* 0x000fea0003800000 */
[----:B-1-34-:R-:W1:Y:S02]  /*1040*/  LDS R2, [UR16+0x8] ;  /* 0x00000810ff027984 */ /* 0x01ae640008000800 */
[----:B-1----:R-:W-:-:S05]  /*1050*/  LOP3.LUT R2, R2, 0x1800, RZ, 0xb8, !PT ;  /* 0x0000180002027812 */ /* 0x002fca00078eb8ff */
[----:B------:R3:W-:Y:S02]  /*1060*/  STS [UR16+0x8], R2 ;  /* 0x00000802ff007988 */ /* 0x0007e40008000810 */
.L_x_42:
[----:B------:R-:W-:Y:S05]  /*1070*/  @P2 BREAK B4 ;  /* 0x0000000000042942 */ /* 0x000fea0003800000 */
[----:B------:R-:W-:Y:S05]  /*1080*/  @P2 BRA `(.L_x_44) ;  /* 0x0000000000242947 */ /* 0x000fea0003800000 */
[----:B-1-3--:R-:W1:Y:S01]  /*1090*/  LDS R2, [UR16+0x8] ;  /* 0x00000810ff027984 */ /* 0x00ae620008000800 */
[----:B------:R-:W-:-:S05]  /*10a0*/  IMAD.MOV.U32 R3, RZ, RZ, 0x6000 ;  /* 0x00006000ff037424 */ /* 0x000fca00078e00ff */
[----:B-1----:R-:W-:-:S04]  /*10b0*/  LOP3.LUT R2, R2, 0x6000, R3, 0xd8, !PT ;  /* 0x0000600002027812 */ /* 0x002fc800078ed803 */
[----:B------:R-:W-:-:S05]  /*10c0*/  LOP3.LUT R2, R2, 0x400000, RZ, 0xb8, !PT ;  /* 0x0040000002027812 */ /* 0x000fca00078eb8ff */
[----:B------:R1:W-:Y:S02]  /*10d0*/  STS [UR16+0x8], R2 ;  /* 0x00000802ff007988 */ /* 0x0003e40008000810 */
.L_x_43:
[----:B------:R-:W-:Y:S05]  /*10e0*/  BSYNC B4 ;  /* 0x0000000000047941 */ /* 0x000fea0003800000 */
.L_x_40:
[----:B-1-34-:R-:W1:Y:S02]  /*10f0*/  @!P2 LDS R2, [UR16+0x8] ;  /* 0x00000810ff02a984 */ /* 0x01ae640008000800 */
[----:B-1----:R-:W-:-:S05]  /*1100*/  @!P2 LOP3.LUT R2, R2, 0x8000, RZ, 0xb8, !PT ;  /* 0x000080000202a812 */ /* 0x002fca00078eb8ff */
[----:B------:R4:W-:Y:S02]  /*1110*/  @!P2 STS [UR16+0x8], R2 ;  /* 0x00000802ff00a988 */ /* 0x0009e40008000810 */
.L_x_44:
[----:B------:R-:W-:Y:S05]  /*1120*/  BSYNC B3 ;  /* 0x0000000000037941 */ /* 0x000fea0003800000 */
.L_x_39:
[----:B------:R-:W-:Y:S05]  /*1130*/  WARPSYNC.ALL ;  /* 0x0000000000007948 */ /* 0x000fea0003800000 */
[----:B------:R-:W-:Y:S01]  /*1140*/  UIADD3 UR5, UR5, 0x100, URZ ;  /* 0x0000010005057890 */ /* 0x000fe2000fffe03f */
[----:B------:R-:W-:Y:S01]  /*1150*/  ISETP.GE.AND P1, PT, R14, 0x1, PT ;  /* 0x000000010e00780c */ /* 0x000fe20003f26270 */
[----:B------:R-:W-:Y:S01]  /*1160*/  IMAD.MOV.U32 R24, RZ, RZ, RZ ;  /* 0x000000ffff187224 */ /* 0x000fe200078e00ff */
[----:B------:R-:W-:Y:S01]  /*1170*/  SHF.R.U32.HI R7, RZ, 0x5, R0 ;  /* 0x00000005ff077819 */ /* 0x000fe20000011600 */
[----:B------:R-:W-:-:S04]  /*1180*/  UIADD3 UR22, UP0, UR5, UR22, URZ ;  /* 0x0000001605167290 */ /* 0x000fc8000ff1e03f */
[----:B------:R-:W-:Y:S01]  /*1190*/  ULEA.HI.X.SX32 UR23, UR5, UR23, 0x1, UP0 ;  /* 0x0000001705177291 */ /* 0x000fe200080f0e3f */
[----:B------:R-:W-:Y:S11]  /*11a0*/  @P0 BRA `(.L_x_45) ;  /* 0x0000000000280947 */ /* 0x000ff60003800000 */
[----:B-1-34-:R-:W1:Y:S01]  /*11b0*/  S2R R2, SR_LANEID ;  /* 0x0000000000027919 */ /* 0x01ae620000000000 */
[----:B------:R-:W-:Y:S05]  /*11c0*/  WARPSYNC.ALL ;  /* 0x0000000000007948 */ /* 0x000fea0003800000 */
[----:B-1----:R-:W-:-:S05]  /*11d0*/  IMAD.SHL.U32 R4, R2, 0x4, RZ ;  /* 0x0000000402047824 */ /* 0x002fca00078e00ff */
[----:B------:R-:W1:Y:S01]  /*11e0*/  LDS R5, [R4+UR16] ;  /* 0x0000001004057984 */ /* 0x000e620008000800 */
[----:B------:R-:W-:-:S05]  /*11f0*/  IADD3 R2, P3, R4, UR22, RZ ;  /* 0x0000001604027c10 */ /* 0x000fca000ff7e0ff */
[----:B------:R-:W-:-:S05]  /*1200*/  IMAD.X R3, RZ, RZ, UR23, P3 ;  /* 0x00000017ff037e24 */ /* 0x000fca00098e06ff */
[----:B-1----:R1:W3:Y:S01]  /*1210*/  ATOMG.E.EXCH.STRONG.GPU PT, RZ, [R2], R5 ;  /* 0x0000000502ff73a8 */ /* 0x0022e200041ee100 */
[----:B------:R-:W-:-:S04]  /*1220*/  DEPBAR {5,4,3,2,1,0} ;  /* 0x0000003f0000791a */ /* 0x000fc80000000000 */
[----:B------:R1:W-:Y:S01]  /*1230*/  UTMACCTL.IV [UR22] ;  /* 0x00000000160079b9 */ /* 0x0003e20008000000 */
[----:B------:R-:W-:Y:S01]  /*1240*/  NOP ;  /* 0x0000000000007918 */ /* 0x000fe20000000000 */
.L_x_45:
[----:B------:R-:W-:Y:S05]  /*1250*/  @P0 BRA `(.L_x_46) ;  /* 0x00000000000c0947 */ /* 0x000fea0003800000 */
[----:B------:R0:W-:Y:S01]  /*1260*/  UTMACMDFLUSH ;  /* 0x00000000000079b7 */ /* 0x0001e20000000000 */
[----:B------:R-:W-:Y:S05]  /*1270*/  @P0 BRA `(.L_x_46) ;  /* 0x0000000000040947 */ /* 0x000fea0003800000 */
[----:B------:R-:W-:-:S04]  /*1280*/  DEPBAR.LE SB0, 0x0 ;  /* 0x000080000000791a */ /* 0x000fc80000000000 */
.L_x_46:
[----:B------:R-:W-:Y:S05]  /*1290*/  WARPSYNC.ALL ;  /* 0x0000000000007948 */ /* 0x000fea0003800000 */
[----:B---3--:R-:W-:Y:S01]  /*12a0*/  BAR.SYNC.DEFER_BLOCKING 0x0 ;  /* 0x0000000000007b1d */ /* 0x008fe20000010000 */
[----:B------:R-:W-:Y:S01]  /*12b0*/  R2UR UR26, R7 ;  /* 0x00000000071a72ca */ /* 0x000fe200000e0000 */
[----:B------:R-:W-:Y:S01]  /*12c0*/  USHF.L.U32 UR17, UR27, 0x7, URZ ;  /* 0x000000071b117899 */ /* 0x000fe2000800063f */
[----:B------:R-:W-:Y:S01]  /*12d0*/  IMAD.MOV.U32 R25, RZ, RZ, RZ ;  /* 0x000000ffff197224 */ /* 0x000fe200078e00ff */
[----:B------:R-:W-:Y:S02]  /*12e0*/  CS2R R26, SRZ ;  /* 0x00000000001a7805 */ /* 0x000fe4000001ff00 */
[----:B------:R-:W-:Y:S01]  /*12f0*/  CS2R R28, SRZ ;  /* 0x00000000001c7805 */ /* 0x000fe2000001ff00 */
[----:B------:R-:W-:Y:S01]  /*1300*/  VOTEU.ALL UP0, P2 ;  /* 0x00000000003f7886 */ /* 0x000fe20001000000 */
[----:B------:R-:W-:Y:S01]  /*1310*/  UMOV UR6, 0x1 ;  /* 0x0000000100067882 */ /* 0x000fe20000000000 */
[----:B------:R-:W-:Y:S01]  /*1320*/  VOTEU.ALL UP1, P2 ;  /* 0x00000000003f7886 */ /* 0x000fe20001020000 */
[----:B------:R-:W-:Y:S01]  /*1330*/  VOTEU.ALL UP2, P2 ;  /* 0x00000000003f7886 */ /* 0x000fe20001040000 */
[----:B------:R-:W-:Y:S01]  /*1340*/  CS2R R30, SRZ ;  /* 0x00000000001e7805 */ /* 0x000fe2000001ff00 */
[----:B------:R-:W-:-:S04]  /*1350*/  @!UP0 UIADD3 UR8, -UR6, 0x100000, URZ ;  /* 0x0010000006088890 */ /* 0x000fc8000fffe13f */
[----:B------:R-:W-:Y:S02]  /*1360*/  @!UP0 USHF.L.U32 UR9, UR8, 0xb, URZ ;  /* 0x0000000b08098899 */ /* 0x000fe4000800063f */
[----:B------:R-:W-:Y:S01]  /*1370*/  @!UP0 USHF.L.U32 UR8, UR8, 0x1, URZ ;  /* 0x0000000108088899 */ /* 0x000fe2000800063f */
        /* <DEDUP_REMOVED lines=9> */
[----:B------:R-:W-:Y:S01]  /*1410*/  VOTEU.ALL UP0, P2 ;  /* 0x00000000003f7886 */ /* 0x000fe20001000000 */
[----:B------:R-:W-:Y:S02]  /*1420*/  CS2R R38, SRZ ;  /* 0x0000000000267805 */ /* 0x000fe4000001ff00 */
[----:B------:R-:W-:Y:S02]  /*1430*/  CS2R R40, SRZ ;  /* 0x0000000000287805 */ /* 0x000fe4000001ff00 */
[----:B------:R-:W-:Y:S02]  /*1440*/  CS2R R42, SRZ ;  /* 0x00000000002a7805 */ /* 0x000fe4000001ff00 */
[----:B------:R-:W-:-:S02]  /*1450*/  CS2R R44, SRZ ;  /* 0x00000000002c7805 */ /* 0x000fc4000001ff00 */
[----:B------:R-:W-:Y:S02]  /*1460*/  CS2R R46, SRZ ;  /* 0x00000000002e7805 */ /* 0x000fe4000001ff00 */
[----:B------:R-:W-:Y:S01]  /*1470*/  CS2R R48, SRZ ;  /* 0x0000000000307805 */ /* 0x000fe2000001ff00 */
[----:B------:R-:W3:Y:S02]  /*1480*/  FENCE.VIEW.ASYNC.S ;  /* 0x00000000000073c6 */ /* 0x000ee40000000000 */
[----:B---3--:R-:W3:Y:S02]  /*1490*/  @!UP0 SYNCS.EXCH.64 URZ, [UR16+0xc000], UR8 ;  /* 0x00c00008103f85b2 */ /* 0x008ee40008000100 */
[----:B---3--:R-:W-:Y:S01]  /*14a0*/  BAR.SYNC.DEFER_BLOCKING 0x0 ;  /* 0x0000000000007b1d */ /* 0x008fe20000010000 */
[----:B------:R-:W-:Y:S02]  /*14b0*/  CS2R R50, SRZ ;  /* 0x0000000000327805 */ /* 0x000fe4000001ff00 */
[----:B------:R-:W-:-:S02]  /*14c0*/  CS2R R52, SRZ ;  /* 0x0000000000347805 */ /* 0x000fc4000001ff00 */
[----:B------:R-:W-:Y:S02]  /*14d0*/  CS2R R54, SRZ ;  /* 0x0000000000367805 */ /* 0x000fe4000001ff00 */
[----:B------:R-:W-:Y:S02]  /*14e0*/  CS2R R56, SRZ ;  /* 0x0000000000387805 */ /* 0x000fe4000001ff00 */
[----:B------:R-:W-:Y:S02]  /*14f0*/  CS2R R58, SRZ ;  /* 0x00000000003a7805 */ /* 0x000fe4000001ff00 */
[----:B------:R-:W-:Y:S02]  /*1500*/  CS2R R60, SRZ ;  /* 0x00000000003c7805 */ /* 0x000fe4000001ff00 */
        /* <DEDUP_REMOVED lines=12> */
[----:B------:R-:W-:Y:S01]  /*15d0*/  CS2R R86, SRZ ;  /* 0x0000000000567805 */ /* 0x000fe2000001ff00 */
[----:B------:R3:W4:Y:S02]  /*15e0*/  @!UP1 SYNCS.EXCH.64 URZ, [UR16+0xc008], UR10 ;  /* 0x00c0080a103f95b2 */ /* 0x0007240008000100 */
[----:B----4-:R-:W-:Y:S01]  /*15f0*/  BAR.SYNC.DEFER_BLOCKING 0x0 ;  /* 0x0000000000007b1d */ /* 0x010fe20000010000 */
[----:B---3--:R-:W-:-:S05]  /*1600*/  USHF.L.U32 UR11, UR28, 0x7, URZ ;  /* 0x000000071c0b7899 */ /* 0x008fca000800063f */
[----:B------:R3:W4:Y:S01]  /*1610*/  @!UP2 SYNCS.EXCH.64 URZ, [UR16+0xc010], UR6 ;  /* 0x00c01006103fa5b2 */ /* 0x0007220008000100 */
[----:B------:R-:W-:Y:S06]  /*1620*/  @!P1 BRA `(.L_x_47) ;  /* 0x0000000400909947 */ /* 0x000fec0003800000 */
        /* <DEDUP_REMOVED lines=31> */
[----:B------:R-:W-:Y:S01]  /*1820*/  CS2R R86, SRZ ;  /* 0x0000000000567805 */ /* 0x000fe2000001ff00 */
[----:B------:R-:W-:Y:S01]  /*1830*/  UMOV UR5, URZ ;  /* 0x0000003f00057c82 */ /* 0x000fe20008000000 */
[----:B------:R-:W-:-:S05]  /*1840*/  UMOV UR10, URZ ;  /* 0x0000003f000a7c82 */ /* 0x000fca0008000000 */
.L_x_49:
[----:B----4-:R-:W-:Y:S01]  /*1850*/  BAR.SYNC.DEFER_BLOCKING 0x0 ;  /* 0x0000000000007b1d */ /* 0x010fe20000010000 */
[----:B------:R-:W-:Y:S01]  /*1860*/  ULEA UR30, UR5, UR16, 0x3 ;  /* 0x00000010051e7291 */ /* 0x000fe2000f8e183f */
[----:B-1----:R-:W-:Y:S01]  /*1870*/  @!P2 IMAD.MOV.U32 R2, RZ, RZ, 0x4000 ;  /* 0x00004000ff02a424 */ /* 0x002fe200078e00ff */
[----:B------:R-:W-:Y:S01]  /*1880*/  ELECT P0, URZ, PT ;  /* 0x00000000003f782f */ /* 0x000fe20003800000 */
[----:B------:R-:W-:-:S03]  /*1890*/  ULEA UR8, UR5, UR16, 0xd ;  /* 0x0000001005087291 */ /* 0x000fc6000f8e683f */
[----:B------:R-:W-:Y:S02]  /*18a0*/  ISETP.LT.U32.AND P0, PT, R6, 0x20, P0 ;  /* 0x000000200600780c */ /* 0x000fe40000701070 */
[----:B------:R-:W-:Y:S01]  /*18b0*/  ELECT P1, URZ, PT ;  /* 0x00000000003f782f */ /* 0x000fe20003820000 */
[----:B------:R-:W-:-:S03]  /*18c0*/  ULOP3.LUT UR12, UR26, 0x1, URZ, 0xc0, !UPT ;  /* 0x000000011a0c7892 */ /* 0x000fc6000f8ec03f */
[----:B------:R-:W-:Y:S01]  /*18d0*/  ISETP.LT.U32.AND P1, PT, R6, 0x40, P1 ;  /* 0x000000400600780c */ /* 0x000fe20000f21070 */
[----:B------:R-:W-:Y:S02]  /*18e0*/  UIADD3 UR29, UR8, 0x6000, URZ ;  /* 0x00006000081d7890 */ /* 0x000fe4000fffe03f */
[----:B------:R-:W-:Y:S02]  /*18f0*/  ULEA UR14, UR12, UR17, 0x6 ;  /* 0x000000110c0e7291 */ /* 0x000fe4000f8e303f */
[----:B------:R-:W-:Y:S01]  /*1900*/  ULEA UR12, UR12, UR29, 0xc ;  /* 0x0000001d0c0c7291 */ /* 0x000fe2000f8e603f */
[----:B------:R-:W-:Y:S01]  /*1910*/  UMOV UR15, UR10 ;  /* 0x0000000a000f7c82 */ /* 0x000fe20008000000 */
[----:B------:R-:W-:Y:S01]  /*1920*/  VOTEU.ANY UP0, P0 ;  /* 0x00000000003f7886 */ /* 0x000fe20000000100 */
[----:B------:R-:W-:Y:S01]  /*1930*/  VOTEU.ANY UP2, P0 ;  /* 0x00000000003f7886 */ /* 0x000fe20000040100 */
[----:B------:R1:W-:Y:S01]  /*1940*/  @!P2 SYNCS.ARRIVE.TRANS64 RZ, [UR30+0xc000], R2 ;  /* 0x00c00002ffffa9a7 */ /* 0x0003e2000800001e */
[----:B------:R4:W-:Y:S06]  /*1950*/  MEMBAR.ALL.CTA ;  /* 0x0000000000007992 */ /* 0x0009ec0000008000 */
[----:B----4-:R-:W4:Y:S01]  /*1960*/  FENCE.VIEW.ASYNC.S ;  /* 0x00000000000073c6 */ /* 0x010f220000000000 */
[----:B------:R-:W-:Y:S01]  /*1970*/  @UP0 UIADD3 UR9, UR30, 0xc000, URZ ;  /* 0x0000c0001e090890 */ /* 0x000fe2000fffe03f */
[----:B---3--:R-:W-:Y:S01]  /*1980*/  @UP0 UMOV UR6, UR18 ;  /* 0x0000001200060c82 */ /* 0x008fe20008000000 */
[----:B------:R-:W-:Y:S01]  /*1990*/  @UP0 UMOV UR7, UR19 ;  /* 0x0000001300070c82 */ /* 0x000fe20008000000 */
[----:B----4-:R-:W-:Y:S01]  /*19a0*/  VOTEU.ANY UP1, P1 ;  /* 0x00000000003f7886 */ /* 0x010fe20000820100 */
[----:B------:R-:W-:Y:S01]  /*19b0*/  VOTEU.ANY UP3, P1 ;  /* 0x00000000003f7886 */ /* 0x000fe20000860100 */
[----:B-1----:R-:W-:-:S03]  /*19c0*/  IMAD.U32 R2, RZ, RZ, UR4 ;  /* 0x00000004ff027e24 */ /* 0x002fc6000f8e00ff */
[----:B------:R-:W-:Y:S01]  /*19d0*/  @UP1 UIADD3 UR13, UR30, 0xc000, URZ ;  /* 0x0000c0001e0d1890 */ /* 0x000fe2000fffe03f */
[----:B------:R-:W-:Y:S01]  /*19e0*/  @UP1 UMOV UR24, UR20 ;  /* 0x0000001400181c82 */ /* 0x000fe20008000000 */
[----:B------:R-:W-:Y:S01]  /*19f0*/  @UP1 UMOV UR25, UR21 ;  /* 0x0000001500191c82 */ /* 0x000fe20008000000 */
[----:B------:R-:W-:Y:S01]  /*1a00*/  SHF.L.U32 R2, R2, 0x1f, RZ ;  /* 0x0000001f02027819 */ /* 0x000fe200000006ff */
[----:B------:R-:W-:Y:S06]  /*1a10*/  BAR.SYNC.DEFER_BLOCKING 0x0 ;  /* 0x0000000000007b1d */ /* 0x000fec0000010000 */
[----:B------:R1:W-:Y:S02]  /*1a20*/  @UP2 UTMALDG.2D [UR8], [UR6] ;  /* 0x00000008060025b4 */ /* 0x0003e40008008000 */
[----:B------:R-:W-:Y:S06]  /*1a30*/  BAR.SYNC.DEFER_BLOCKING 0x0 ;  /* 0x0000000000007b1d */ /* 0x000fec0000010000 */
[----:B------:R1:W-:Y:S02]  /*1a40*/  @UP3 UTMALDG.2D [UR12], [UR24] ;  /* 0x0000000c180035b4 */ /* 0x0003e40008008000 */
[----:B------:R-:W-:Y:S06]  /*1a50*/  BAR.SYNC.DEFER_BLOCKING 0x0 ;  /* 0x0000000000007b1d */ /* 0x000fec0000010000 */
[----:B------:R-:W3:Y:S02]  /*1a60*/  SYNCS.PHASECHK.TRANS64.TRYWAIT P0, [UR30+0xc000], R2 ;  /* 0x00c00002ff0075a7 */ /* 0x000ee4000800015e */
[----:B-1-3--:R-:W-:Y:S05]  /*1a70*/  @!P0 BRA `(.L_x_48) ;  /* 0x0000000400b88947 */ /* 0x00afea0003800000 */
.L_x_50:
[----:B------:R-:W-:Y:S01]  /*1a80*/  USHF.L.U32 UR6, UR26, 0x6, URZ ;  /* 0x000000061a067899 */ /* 0x000fe2000800063f */
[----:B------:R-:W-:Y:S02]  /*1a90*/  WARPGROUP.DEPBAR.LE gsb0, 0x0 ;  /* 0x00008000000079c5 */ /* 0x000fe40000010000 */
[----:B------:R-:W-:Y:S01]  /*1aa0*/  USHF.R.U32.HI UR9, URZ, 0x4, UR29 ;  /* 0x000000043f097899 */ /* 0x000fe2000801161d */
[----:B------:R-:W-:Y:S01]  /*1ab0*/  WARPGROUP.ARRIVE ;  /* 0x00000000000079c5 */ /* 0x000fe20000000000 */
[----:B------:R-:W-:Y:S01]  /*1ac0*/  ULOP3.LUT UR6, UR6, 0x100, URZ, 0xc0, !UPT ;  /* 0x0000010006067892 */ /* 0x000fe2000f8ec03f */
[----:B------:R-:W1:Y:S01]  /*1ad0*/  LDC R2, c[0x0][0x230] ;  /* 0x00008c00ff027b82 */ /* 0x000e620000000800 */
[----:B------:R-:W-:Y:S01]  /*1ae0*/  UMOV UR13, 0x80000020 ;  /* 0x80000020000d7882 */ /* 0x000fe20000000000 */
[----:B------:R-:W-:Y:S01]  /*1af0*/  UMOV UR15, 0x40000040 ;  /* 0x40000040000f7882 */ /* 0x000fe20000000000 */
[----:B------:R-:W-:Y:S02]  /*1b00*/  ULEA.HI UR6, UR8, UR6, URZ, 0x1c ;  /* 0x0000000608067291 */ /* 0x000fe4000f8fe03f */
[----:B------:R-:W-:-:S02]  /*1b10*/  USGXT.U32 UR8, UR9, 0xe ;  /* 0x0000000e0908789a */ /* 0x000fc40008000000 */
[----:B------:R-:W-:Y:S02]  /*1b20*/  ULOP3.LUT UR6, UR6, 0x3fff, URZ, 0xc0, !UPT ;  /* 0x00003fff06067892 */ /* 0x000fe4000f8ec03f */
[----:B------:R-:W-:Y:S02]  /*1b30*/  ULOP3.LUT UR14, UR8, 0x1000000, URZ, 0xfc, !UPT ;  /* 0x01000000080e7892 */ /* 0x000fe4000f8efc3f */
[----:B------:R-:W-:Y:S02]  /*1b40*/  UIADD3 UR10, UR10, 0x20, URZ ;  /* 0x000000200a0a7890 */ /* 0x000fe4000fffe03f */
[----:B------:R-:W-:Y:S01]  /*1b50*/  UIADD3 UR5, UR5, 0x1, URZ ;  /* 0x0000000105057890 */ /* 0x000fe2000fffe03f */
[----:B------:R-:W-:Y:S01]  /*1b60*/  UMOV UR12, UR6 ;  /* 0x00000006000c7c82 */ /* 0x000fe20008000000 */
[----:B------:R-:W-:Y:S01]  /*1b70*/  UMOV UR7, URZ ;  /* 0x0000003f00077c82 */ /* 0x000fe20008000000 */
[----:B------:R-:W-:Y:S02]  /*1b80*/  UMOV UR9, URZ ;  /* 0x0000003f00097c82 */ /* 0x000fe40008000000 */
[----:B------:R-:W-:Y:S01]  /*1b90*/  HGMMA.64x128x16.F32 R24, gdesc[UR12].tnspB, R24 ;  /* 0x41e000000c1879f0 */ /* 0x000fe20008700818 */
[----:B------:R-:W-:Y:S01]  /*1ba0*/  UMOV UR12, 0xfffffffe ;  /* 0xfffffffe000c7882 */ /* 0x000fe20000000000 */
[----:B------:R-:W-:Y:S01]  /*1bb0*/  UMOV UR13, 0x7fffffdf ;  /* 0x7fffffdf000d7882 */ /* 0x000fe20000000000 */
[----:B------:R-:W-:Y:S01]  /*1bc0*/  UMOV UR14, 0x1000080 ;  /* 0x01000080000e7882 */ /* 0x000fe20000000000 */
[----:B------:R-:W-:Y:S01]  /*1bd0*/  UMOV UR15, 0x40000040 ;  /* 0x40000040000f7882 */ /* 0x000fe20000000000 */
[----:B------:R-:W-:Y:S01]  /*1be0*/  UIADD3.64 UR12, UR6, -UR12, URZ ;  /* 0x8000000c060c7297 */ /* 0x000fe2000fffe03f */
[----:B-1----:R-:W-:Y:S01]  /*1bf0*/  ISETP.LE.AND P0, PT, R2, UR10, PT ;  /* 0x0000000a02007c0c */ /* 0x002fe2000bf03270 */
[----:B------:R-:W-:-:S02]  /*1c00*/  UIADD3.64 UR14, UR8, UR14, URZ ;  /* 0x0000000e080e7297 */ /* 0x000fc4000fffe03f */
[----:B------:R-:W-:-:S04]  /*1c10*/  UISETP.NE.U32.AND UP0, UPT, UR5, 0x3, UPT ;  /* 0x000000030500788c */ /* 0x000fc8000bf05070 */
[----:B------:R-:W-:Y:S02]  /*1c20*/  USEL UR6, URZ, 0x1, UP0 ;  /* 0x000000013f067887 */ /* 0x000fe40008000000 */
[----:B------:R-:W-:Y:S02]  /*1c30*/  USEL UR5, UR5, URZ, UP0 ;  /* 0x0000003f05057287 */ /* 0x000fe40008000000 */
[----:B------:R-:W-:Y:S01]  /*1c40*/  ULOP3.LUT UR4, UR4, UR6, URZ, 0x3c, !UPT ;  /* 0x0000000604047292 */ /* 0x000fe2000f8e3c3f */
[----:B------:R-:W-:Y:S01]  /*1c50*/  HGMMA.64x128x16.F32 R24, gdesc[UR12].tnspB, R24, gsb0 ;  /* 0x41e000000c1879f0 */ /* 0x000fe20008000818 */
[----:B------:R-:W-:Y:S10]  /*1c60*/  @!P0 BRA `(.L_x_49) ;  /* 0xfffffff800f88947 */ /* 0x000ff4000383ffff */
.L_x_47:
[----:B------:R-:W-:Y:S02]  /*1c70*/  WARPGROUP.DEPBAR.LE gsb0, 0x0 ;  /* 0x00008000000079c5 */ /* 0x000fe40000010000 */
[----:B----4-:R-:W-:Y:S01]  /*1c80*/  BAR.SYNC.DEFER_BLOCKING 0x0 ;  /* 0x0000000000007b1d */ /* 0x010fe20000010000 */
[C---:B-1----:R-:W-:Y:S01]  /*1c90*/  IMAD.SHL.U32 R2, R0.reuse, 0x80, RZ ;  /* 0x0000008000027824 */ /* 0x042fe200078e00ff */
[----:B------:R-:W-:Y:S01]  /*1ca0*/  F2FP.F16.F32.PACK_AB R24, R25, R24 ;  /* 0x000000181918723e */ /* 0x000fe200000000ff */
[----:B------:R-:W-:Y:S01]  /*1cb0*/  IMAD.SHL.U32 R3, R0, 0x10, RZ ;  /* 0x0000001000037824 */ /* 0x000fe200078e00ff */
[----:B------:R-:W-:Y:S02]  /*1cc0*/  F2FP.F16.F32.PACK_AB R25, R27, R26 ;  /* 0x0000001a1b19723e */ /* 0x000fe400000000ff */
[----:B------:R-:W-:Y:S02]  /*1cd0*/  ELECT P0, URZ, PT ;  /* 0x00000000003f782f */ /* 0x000fe40003800000 */
[----:B------:R-:W-:Y:S01]  /*1ce0*/  LOP3.LUT R2, R2, 0x780, RZ, 0xc0, !PT ;  /* 0x0000078002027812 */ /* 0x000fe200078ec0ff */
[----:B------:R-:W-:Y:S01]  /*1cf0*/  ULOP3.LUT UR26, UR26, 0x1, URZ, 0xc0, !UPT ;  /* 0x000000011a1a7892 */ /* 0x000fe2000f8ec03f */
[----:B------:R-:W-:Y:S01]  /*1d00*/  F2FP.F16.F32.PACK_AB R56, R57, R56 ;  /* 0x000000383938723e */ /* 0x000fe200000000ff */
[----:B------:R-:W-:Y:S01]  /*1d10*/  UMOV UR10, UR11 ;  /* 0x0000000b000a7c82 */ /* 0x000fe20008000000 */
[----:B------:R-:W-:Y:S01]  /*1d20*/  LOP3.LUT R3, R2, 0x70, R3, 0xf8, !PT ;  /* 0x0000007002037812 */ /* 0x000fe200078ef803 */
[----:B------:R-:W-:Y:S01]  /*1d30*/  ULEA UR8, UR26, UR16, 0xe ;  /* 0x000000101a087291 */ /* 0x000fe2000f8e703f */
[----:B------:R-:W-:Y:S01]  /*1d40*/  F2FP.F16.F32.PACK_AB R26, R29, R28 ;  /* 0x0000001c1d1a723e */ /* 0x000fe200000000ff */
[----:B------:R-:W-:Y:S01]  /*1d50*/  ULEA UR9, UR26, UR17, 0x6 ;  /* 0x000000111a097291 */ /* 0x000fe2000f8e303f */
[----:B------:R-:W-:Y:S01]  /*1d60*/  LOP3.LUT R3, R3, 0x10, R0, 0x78, !PT ;  /* 0x0000001003037812 */ /* 0x000fe200078e7800 */
[----:B------:R-:W-:Y:S01]  /*1d70*/  IMAD.SHL.U32 R0, R0, 0x40, RZ ;  /* 0x0000004000007824 */ /* 0x000fe200078e00ff */
[----:B------:R-:W-:-:S02]  /*1d80*/  F2FP.F16.F32.PACK_AB R27, R31, R30 ;  /* 0x0000001e1f1b723e */ /* 0x000fc400000000ff */
[----:B------:R-:W-:Y:S02]  /*1d90*/  F2FP.F16.F32.PACK_AB R32, R33, R32 ;  /* 0x000000202120723e */ /* 0x000fe400000000ff */
[----:B------:R-:W-:Y:S02]  /*1da0*/  LOP3.LUT R0, R3, 0x3800, R0, 0xf8, !PT ;  /* 0x0000380003007812 */ /* 0x000fe400078ef800 */
[----:B------:R-:W-:Y:S01]  /*1db0*/  F2FP.F16.F32.PACK_AB R57, R59, R58 ;  /* 0x0000003a3b39723e */ /* 0x000fe200000000ff */
[----:B------:R-:W1:Y:S02]  /*1dc0*/  @!P2 SYNCS.CCTL.IV [UR16+0xc000] ;  /* 0x00c00000ff00a9b1 */ /* 0x000e640008000010 */
[----:B-1----:R-:W-:Y:S01]  /*1dd0*/  BAR.SYNC.DEFER_BLOCKING 0x0 ;  /* 0x0000000000007b1d */ /* 0x002fe20000010000 */
[C---:B------:R-:W-:Y:S01]  /*1de0*/  LOP3.LUT R3, R0.reuse, 0x20, RZ, 0x3c, !PT ;  /* 0x0000002000037812 */ /* 0x040fe200078e3cff */
[C---:B------:R-:W-:Y:S01]  /*1df0*/  VIADD R2, R0.reuse, UR16 ;  /* 0x0000001000027c36 */ /* 0x040fe20008000000 */
[----:B------:R-:W-:-:S02]  /*1e00*/  LOP3.LUT R4, R0, 0x40, RZ, 0x3c, !PT ;  /* 0x0000004000047812 */ /* 0x000fc400078e3cff */
[----:B------:R-:W-:Y:S01]  /*1e10*/  F2FP.F16.F32.PACK_AB R33, R35, R34 ;  /* 0x000000222321723e */ /* 0x000fe200000000ff */
[----:B------:R-:W-:Y:S01]  /*1e20*/  VIADD R3, R3, UR16 ;  /* 0x0000001003037c36 */ /* 0x000fe20008000000 */
[----:B------:R-:W-:Y:S01]  /*1e30*/  F2FP.F16.F32.PACK_AB R58, R61, R60 ;  /* 0x0000003c3d3a723e */ /* 0x000fe200000000ff */
[----:B------:R-:W-:Y:S01]  /*1e40*/  VIADD R4, R4, UR16 ;  /* 0x0000001004047c36 */ /* 0x000fe20008000000 */
[----:B------:R-:W-:Y:S02]  /*1e50*/  F2FP.F16.F32.PACK_AB R59, R63, R62 ;  /* 0x0000003e3f3b723e */ /* 0x000fe400000000ff */
[----:B------:R-:W-:Y:S02]  /*1e60*/  F2FP.F16.F32.PACK_AB R64, R65, R64 ;  /* 0x000000404140723e */ /* 0x000fe400000000ff */
[----:B------:R-:W-:Y:S02]  /*1e70*/  LOP3.LUT R0, R0, 0x60, RZ, 0x3c, !PT ;  /* 0x0000006000007812 */ /* 0x000fe400078e3cff */
[----:B------:R-:W-:-:S02]  /*1e80*/  F2FP.F16.F32.PACK_AB R34, R37, R36 ;  /* 0x000000242522723e */ /* 0x000fc400000000ff */
[----:B------:R-:W-:Y:S01]  /*1e90*/  F2FP.F16.F32.PACK_AB R35, R39, R38 ;  /* 0x000000262723723e */ /* 0x000fe200000000ff */
[----:B------:R-:W-:Y:S01]  /*1ea0*/  VIADD R0, R0, UR16 ;  /* 0x0000001000007c36 */ /* 0x000fe20008000000 */
[----:B------:R-:W-:Y:S02]  /*1eb0*/  F2FP.F16.F32.PACK_AB R40, R41, R40 ;  /* 0x000000282928723e */ /* 0x000fe400000000ff */
[----:B------:R-:W-:Y:S02]  /*1ec0*/  F2FP.F16.F32.PACK_AB R65, R67, R66 ;  /* 0x000000424341723e */ /* 0x000fe400000000ff */
[----:B------:R-:W-:Y:S01]  /*1ed0*/  F2FP.F16.F32.PACK_AB R41, R43, R42 ;  /* 0x0000002a2b29723e */ /* 0x000fe200000000ff */
[----:B------:R-:W1:Y:S02]  /*1ee0*/  @!P2 SYNCS.CCTL.IV [UR16+0xc008] ;  /* 0x00c00800ff00a9b1 */ /* 0x000e640008000010 */
[----:B-1----:R-:W-:Y:S01]  /*1ef0*/  BAR.SYNC.DEFER_BLOCKING 0x0 ;  /* 0x0000000000007b1d */ /* 0x002fe20000010000 */
[----:B------:R-:W-:-:S02]  /*1f00*/  F2FP.F16.F32.PACK_AB R66, R69, R68 ;  /* 0x000000444542723e */ /* 0x000fc400000000ff */
[----:B------:R-:W-:Y:S02]  /*1f10*/  F2FP.F16.F32.PACK_AB R67, R71, R70 ;  /* 0x000000464743723e */ /* 0x000fe400000000ff */
[----:B------:R-:W-:Y:S02]  /*1f20*/  F2FP.F16.F32.PACK_AB R72, R73, R72 ;  /* 0x000000484948723e */ /* 0x000fe400000000ff */
[----:B------:R-:W-:Y:S02]  /*1f30*/  F2FP.F16.F32.PACK_AB R42, R45, R44 ;  /* 0x0000002c2d2a723e */ /* 0x000fe400000000ff */
[----:B------:R-:W-:Y:S02]  /*1f40*/  F2FP.F16.F32.PACK_AB R43, R47, R46 ;  /* 0x0000002e2f2b723e */ /* 0x000fe400000000ff */
[----:B------:R-:W-:Y:S02]  /*1f50*/  F2FP.F16.F32.PACK_AB R48, R49, R48 ;  /* 0x000000303130723e */ /* 0x000fe400000000ff */
[----:B------:R-:W-:-:S02]  /*1f60*/  F2FP.F16.F32.PACK_AB R73, R75, R74 ;  /* 0x0000004a4b49723e */ /* 0x000fc400000000ff */
[----:B------:R-:W-:Y:S02]  /*1f70*/  F2FP.F16.F32.PACK_AB R49, R51, R50 ;  /* 0x000000323331723e */ /* 0x000fe400000000ff */
[----:B------:R-:W-:Y:S02]  /*1f80*/  F2FP.F16.F32.PACK_AB R74, R77, R76 ;  /* 0x0000004c4d4a723e */ /* 0x000fe400000000ff */
[----:B------:R-:W-:Y:S02]  /*1f90*/  F2FP.F16.F32.PACK_AB R75, R79, R78 ;  /* 0x0000004e4f4b723e */ /* 0x000fe400000000ff */
[----:B------:R-:W-:Y:S02]  /*1fa0*/  F2FP.F16.F32.PACK_AB R80, R81, R80 ;  /* 0x000000505150723e */ /* 0x000fe400000000ff */
[----:B------:R-:W-:Y:S01]  /*1fb0*/  F2FP.F16.F32.PACK_AB R50, R53, R52 ;  /* 0x000000343532723e */ /* 0x000fe200000000ff */
[----:B------:R-:W1:Y:S02]  /*1fc0*/  @!P2 SYNCS.CCTL.IV [UR16+0xc010] ;  /* 0x00c01000ff00a9b1 */ /* 0x000e640008000010 */
[----:B-1----:R-:W-:Y:S01]  /*1fd0*/  STSM.16.M88.4 [R2], R24 ;  /* 0x0000001802007844 */ /* 0x002fe20000000200 */
[----:B------:R-:W-:-:S02]  /*1fe0*/  F2FP.F16.F32.PACK_AB R51, R55, R54 ;  /* 0x000000363733723e */ /* 0x000fc400000000ff */
[----:B------:R-:W-:Y:S01]  /*1ff0*/  F2FP.F16.F32.PACK_AB R81, R83, R82 ;  /* 0x000000525351723e */ /* 0x000fe200000000ff */
[----:B------:R-:W-:Y:S01]  /*2000*/  STSM.16.M88.4 [R2+0x4000], R56 ;  /* 0x0040003802007844 */ /* 0x000fe20000000200 */
[----:B------:R-:W-:Y:S02]  /*2010*/  F2FP.F16.F32.PACK_AB R82, R85, R84 ;  /* 0x000000545552723e */ /* 0x000fe400000000ff */
[----:B------:R-:W-:Y:S01]  /*2020*/  F2FP.F16.F32.PACK_AB R83, R87, R86 ;  /* 0x000000565753723e */ /* 0x000fe200000000ff */
[----:B------:R-:W-:Y:S01]  /*2030*/  STSM.16.M88.4 [R3], R32 ;  /* 0x0000002003007844 */ /* 0x000fe20000000200 */
[----:B------:R-:W-:-:S03]  /*2040*/  ISETP.LT.U32.AND P0, PT, R6, 0x40, P0 ;  /* 0x000000400600780c */ /* 0x000fc60000701070 */
[----:B------:R-:W-:Y:S04]  /*2050*/  STSM.16.M88.4 [R3+0x4000], R64 ;  /* 0x0040004003007844 */ /* 0x000fe80000000200 */
[----:B------:R-:W-:Y:S04]  /*2060*/  STSM.16.M88.4 [R4], R40 ;  /* 0x0000002804007844 */ /* 0x000fe80000000200 */
[----:B------:R-:W-:Y:S02]  /*2070*/  STSM.16.M88.4 [R4+0x4000], R72 ;  /* 0x0040004804007844 */ /* 0x000fe40000000200 */
[----:B------:R-:W-:Y:S01]  /*2080*/  VOTEU.ANY UP0, P0 ;  /* 0x00000000003f7886 */ /* 0x000fe20000000100 */
[----:B------:R-:W-:Y:S01]  /*2090*/  VOTEU.ANY UP1, P0 ;  /* 0x00000000003f7886 */ /* 0x000fe20000020100 */
[----:B------:R-:W-:Y:S03]  /*20a0*/  STSM.16.M88.4 [R0], R48 ;  /* 0x0000003000007844 */ /* 0x000fe60000000200 */
[----:B---3--:R-:W-:Y:S01]  /*20b0*/  @UP0 UMOV UR6, UR22 ;  /* 0x0000001600060c82 */ /* 0x008fe20008000000 */
[----:B------:R-:W-:Y:S01]  /*20c0*/  STSM.16.M88.4 [R0+0x4000], R80 ;  /* 0x0040005000007844 */ /* 0x000fe20000000200 */
[----:B------:R-:W-:Y:S01]  /*20d0*/  @UP0 UMOV UR7, UR23 ;  /* 0x0000001700070c82 */ /* 0x000fe20008000000 */
[----:B------:R1:W-:Y:S06]  /*20e0*/  MEMBAR.ALL.CTA ;  /* 0x0000000000007992 */ /* 0x0003ec0000008000 */
[----:B-1----:R-:W1:Y:S02]  /*20f0*/  FENCE.VIEW.ASYNC.S ;  /* 0x00000000000073c6 */ /* 0x002e640000000000 */
[----:B-1----:R-:W-:Y:S06]  /*2100*/  BAR.SYNC.DEFER_BLOCKING 0x0 ;  /* 0x0000000000007b1d */ /* 0x002fec0000010000 */
[----:B------:R1:W-:Y:S01]  /*2110*/  @UP1 UTMASTG.2D [UR8], [UR6] ;  /* 0x00000008060013b5 */ /* 0x0003e20008008000 */
[----:B------:R0:W-:Y:S01]  /*2120*/  UTMACMDFLUSH ;  /* 0x00000000000079b7 */ /* 0x0001e20000000000 */
[----:B------:R-:W-:-:S04]  /*2130*/  DEPBAR.LE SB0, 0x0 ;  /* 0x000080000000791a */ /* 0x000fc80000000000 */
[----:B------:R-:W-:Y:S06]  /*2140*/  BAR.SYNC.DEFER_BLOCKING 0x0 ;  /* 0x0000000000007b1d */ /* 0x000fec0000010000 */
[----:B-1----:R-:W-:Y:S05]  /*2150*/  EXIT ;  /* 0x000000000000794d */ /* 0x002fea0003800000 */
.L_x_48:
[----:B------:R-:W1:Y:S02]  /*2160*/  SYNCS.PHASECHK.TRANS64.TRYWAIT P0, [UR30+0xc000], R2 ;  /* 0x00c00002ff0075a7 */ /* 0x000e64000800015e */
[----:B-1----:R-:W-:Y:S05]  /*2170*/  @!P0 BRA `(.L_x_48) ;  /* 0xfffffffc00f88947 */ /* 0x002fea000383ffff */
[----:B------:R-:W-:Y:S05]  /*2180*/  BRA `(.L_x_50) ;  /* 0xfffffff8003c7947 */ /* 0x000fea000383ffff */
.L_x_51:
[----:B------:R-:W-:-:S00]  /*2190*/  BRA `(.L_x_51) ;  /* 0xfffffffc00fc7947 */ /* 0x000fc0000383ffff */
[----:B------:R-:W-:-:S00]  /*21a0*/  NOP ;  /* 0x0000000000007918 */ /* 0x000fc00000000000 */
        /* <DEDUP_REMOVED lines=13> */
.L_x_52:


//--------------------- .nv.shared.gluon_wgmma    --------------------------
	.section	.nv.shared.gluon_wgmma,"aw",@nobits
	.sectionflags	@""
	.align	16
	.zero		1024


//--------------------- .nv.shared.reserved.0     --------------------------
	.section	.nv.shared.reserved.0,"aw",@nobits
	.weak		__nv_reservedSMEM_offset_0_alias
	.size		__nv_reservedSMEM_offset_0_alias, 0, 0
	.other		__nv_reservedSMEM_offset_0_alias,@"STO_CUDA_RESERVED_SHARED STV_DEFAULT"
__nv_reservedSMEM_offset_0_alias:
	.zero		0


//--------------------- .nv.constant0.gluon_wgmma --------------------------
	.section	.nv.constant0.gluon_wgmma,"a",@progbits
	.sectionflags	@""
	.align	4
.nv.constant0.gluon_wgmma:
	.zero		608


//--------------------- SYMBOLS --------------------------

	.type		.nv.reservedSmem.offset0,@object
	.size		.nv.reservedSmem.offset0,0x4
